//
// Generated by NVIDIA NVVM Compiler
//
// Compiler Build ID: CL-36424714
// Cuda compilation tools, release 13.0, V13.0.88
// Based on NVVM 20.0.0
//

.version 9.0
.target sm_100
.address_size 64

	// .globl	_Z23executeFirstLayer_partAPdS_S_S_S_S_S_

.visible .entry _Z23executeFirstLayer_partAPdS_S_S_S_S_S_(
	.param .u64 .ptr .align 1 _Z23executeFirstLayer_partAPdS_S_S_S_S_S__param_0,
	.param .u64 .ptr .align 1 _Z23executeFirstLayer_partAPdS_S_S_S_S_S__param_1,
	.param .u64 .ptr .align 1 _Z23executeFirstLayer_partAPdS_S_S_S_S_S__param_2,
	.param .u64 .ptr .align 1 _Z23executeFirstLayer_partAPdS_S_S_S_S_S__param_3,
	.param .u64 .ptr .align 1 _Z23executeFirstLayer_partAPdS_S_S_S_S_S__param_4,
	.param .u64 .ptr .align 1 _Z23executeFirstLayer_partAPdS_S_S_S_S_S__param_5,
	.param .u64 .ptr .align 1 _Z23executeFirstLayer_partAPdS_S_S_S_S_S__param_6
)
{
	.reg .pred 	%p<3>;
	.reg .b32 	%r<18>;
	.reg .b64 	%rd<26>;
	.reg .b64 	%fd<100>;

	ld.param.u64 	%rd1, [_Z23executeFirstLayer_partAPdS_S_S_S_S_S__param_0];
	ld.param.u64 	%rd2, [_Z23executeFirstLayer_partAPdS_S_S_S_S_S__param_1];
	ld.param.u64 	%rd3, [_Z23executeFirstLayer_partAPdS_S_S_S_S_S__param_2];
	ld.param.u64 	%rd4, [_Z23executeFirstLayer_partAPdS_S_S_S_S_S__param_3];
	ld.param.u64 	%rd5, [_Z23executeFirstLayer_partAPdS_S_S_S_S_S__param_4];
	ld.param.u64 	%rd6, [_Z23executeFirstLayer_partAPdS_S_S_S_S_S__param_5];
	ld.param.u64 	%rd7, [_Z23executeFirstLayer_partAPdS_S_S_S_S_S__param_6];
	cvta.to.global.u64 	%rd8, %rd2;
	cvta.to.global.u64 	%rd9, %rd1;
	mov.u32 	%r1, %ctaid.x;
	mov.u32 	%r2, %ctaid.y;
	mov.u32 	%r3, %ctaid.z;
	mov.u32 	%r4, %tid.x;
	mov.u32 	%r5, %tid.y;
	mul.lo.s32 	%r6, %r1, 27;
	shl.b32 	%r7, %r3, 6;
	mad.lo.s32 	%r8, %r2, 14400, %r7;
	mad.lo.s32 	%r9, %r4, 450, %r8;
	shl.b32 	%r10, %r5, 1;
	add.s32 	%r11, %r9, %r10;
	mul.wide.u32 	%rd10, %r11, 8;
	add.s64 	%rd11, %rd9, %rd10;
	ld.global.f64 	%fd1, [%rd11];
	mul.wide.u32 	%rd12, %r6, 8;
	add.s64 	%rd13, %rd8, %rd12;
	ld.global.f64 	%fd2, [%rd13];
	ld.global.f64 	%fd3, [%rd11+8];
	ld.global.f64 	%fd4, [%rd13+8];
	mul.f64 	%fd5, %fd3, %fd4;
	fma.rn.f64 	%fd6, %fd1, %fd2, %fd5;
	ld.global.f64 	%fd7, [%rd11+16];
	ld.global.f64 	%fd8, [%rd13+16];
	fma.rn.f64 	%fd9, %fd7, %fd8, %fd6;
	add.f64 	%fd10, %fd9, 0d0000000000000000;
	ld.global.f64 	%fd11, [%rd11+1800];
	ld.global.f64 	%fd12, [%rd13+24];
	ld.global.f64 	%fd13, [%rd11+1808];
	ld.global.f64 	%fd14, [%rd13+32];
	mul.f64 	%fd15, %fd13, %fd14;
	fma.rn.f64 	%fd16, %fd11, %fd12, %fd15;
	ld.global.f64 	%fd17, [%rd11+1816];
	ld.global.f64 	%fd18, [%rd13+40];
	fma.rn.f64 	%fd19, %fd17, %fd18, %fd16;
	add.f64 	%fd20, %fd10, %fd19;
	ld.global.f64 	%fd21, [%rd11+3600];
	ld.global.f64 	%fd22, [%rd13+48];
	ld.global.f64 	%fd23, [%rd11+3608];
	ld.global.f64 	%fd24, [%rd13+56];
	mul.f64 	%fd25, %fd23, %fd24;
	fma.rn.f64 	%fd26, %fd21, %fd22, %fd25;
	ld.global.f64 	%fd27, [%rd11+3616];
	ld.global.f64 	%fd28, [%rd13+64];
	fma.rn.f64 	%fd29, %fd27, %fd28, %fd26;
	add.f64 	%fd30, %fd20, %fd29;
	ld.global.f64 	%fd31, [%rd11+405000];
	ld.global.f64 	%fd32, [%rd13+72];
	ld.global.f64 	%fd33, [%rd11+405008];
	ld.global.f64 	%fd34, [%rd13+80];
	mul.f64 	%fd35, %fd33, %fd34;
	fma.rn.f64 	%fd36, %fd31, %fd32, %fd35;
	ld.global.f64 	%fd37, [%rd11+405016];
	ld.global.f64 	%fd38, [%rd13+88];
	fma.rn.f64 	%fd39, %fd37, %fd38, %fd36;
	add.f64 	%fd40, %fd30, %fd39;
	ld.global.f64 	%fd41, [%rd11+406800];
	ld.global.f64 	%fd42, [%rd13+96];
	ld.global.f64 	%fd43, [%rd11+406808];
	ld.global.f64 	%fd44, [%rd13+104];
	mul.f64 	%fd45, %fd43, %fd44;
	fma.rn.f64 	%fd46, %fd41, %fd42, %fd45;
	ld.global.f64 	%fd47, [%rd11+406816];
	ld.global.f64 	%fd48, [%rd13+112];
	fma.rn.f64 	%fd49, %fd47, %fd48, %fd46;
	add.f64 	%fd50, %fd40, %fd49;
	ld.global.f64 	%fd51, [%rd11+408600];
	ld.global.f64 	%fd52, [%rd13+120];
	ld.global.f64 	%fd53, [%rd11+408608];
	ld.global.f64 	%fd54, [%rd13+128];
	mul.f64 	%fd55, %fd53, %fd54;
	fma.rn.f64 	%fd56, %fd51, %fd52, %fd55;
	ld.global.f64 	%fd57, [%rd11+408616];
	ld.global.f64 	%fd58, [%rd13+136];
	fma.rn.f64 	%fd59, %fd57, %fd58, %fd56;
	add.f64 	%fd60, %fd50, %fd59;
	ld.global.f64 	%fd61, [%rd11+810000];
	ld.global.f64 	%fd62, [%rd13+144];
	ld.global.f64 	%fd63, [%rd11+810008];
	ld.global.f64 	%fd64, [%rd13+152];
	mul.f64 	%fd65, %fd63, %fd64;
	fma.rn.f64 	%fd66, %fd61, %fd62, %fd65;
	ld.global.f64 	%fd67, [%rd11+810016];
	ld.global.f64 	%fd68, [%rd13+160];
	fma.rn.f64 	%fd69, %fd67, %fd68, %fd66;
	add.f64 	%fd70, %fd60, %fd69;
	ld.global.f64 	%fd71, [%rd11+811800];
	ld.global.f64 	%fd72, [%rd13+168];
	ld.global.f64 	%fd73, [%rd11+811808];
	ld.global.f64 	%fd74, [%rd13+176];
	mul.f64 	%fd75, %fd73, %fd74;
	fma.rn.f64 	%fd76, %fd71, %fd72, %fd75;
	ld.global.f64 	%fd77, [%rd11+811816];
	ld.global.f64 	%fd78, [%rd13+184];
	fma.rn.f64 	%fd79, %fd77, %fd78, %fd76;
	add.f64 	%fd80, %fd70, %fd79;
	ld.global.f64 	%fd81, [%rd11+813600];
	ld.global.f64 	%fd82, [%rd13+192];
	ld.global.f64 	%fd83, [%rd11+813608];
	ld.global.f64 	%fd84, [%rd13+200];
	mul.f64 	%fd85, %fd83, %fd84;
	fma.rn.f64 	%fd86, %fd81, %fd82, %fd85;
	ld.global.f64 	%fd87, [%rd11+813616];
	ld.global.f64 	%fd88, [%rd13+208];
	fma.rn.f64 	%fd89, %fd87, %fd88, %fd86;
	add.f64 	%fd90, %fd80, %fd89;
	shl.b32 	%r12, %r3, 5;
	cvta.to.global.u64 	%rd14, %rd4;
	cvta.to.global.u64 	%rd15, %rd5;
	cvta.to.global.u64 	%rd16, %rd6;
	cvta.to.global.u64 	%rd17, %rd7;
	cvta.to.global.u64 	%rd18, %rd3;
	mul.wide.u32 	%rd19, %r1, 8;
	add.s64 	%rd20, %rd14, %rd19;
	ld.global.f64 	%fd91, [%rd20];
	sub.f64 	%fd92, %fd90, %fd91;
	add.s64 	%rd21, %rd15, %rd19;
	ld.global.f64 	%fd93, [%rd21];
	div.rn.f64 	%fd94, %fd92, %fd93;
	add.s64 	%rd22, %rd16, %rd19;
	ld.global.f64 	%fd95, [%rd22];
	add.s64 	%rd23, %rd17, %rd19;
	ld.global.f64 	%fd96, [%rd23];
	fma.rn.f64 	%fd97, %fd94, %fd95, %fd96;
	setp.lt.f64 	%p1, %fd97, 0d0000000000000000;
	selp.f64 	%fd98, 0d0000000000000000, %fd97, %p1;
	setp.gt.f64 	%p2, %fd98, 0d4018000000000000;
	selp.f64 	%fd99, 0d4018000000000000, %fd98, %p2;
	mad.lo.s32 	%r13, %r2, 3648, %r5;
	mad.lo.s32 	%r14, %r1, 12996, %r13;
	add.s32 	%r15, %r14, %r12;
	mad.lo.s32 	%r16, %r4, 114, %r15;
	add.s32 	%r17, %r16, 115;
	mul.wide.s32 	%rd24, %r17, 8;
	add.s64 	%rd25, %rd18, %rd24;
	st.global.f64 	[%rd25], %fd99;
	ret;

}
	// .globl	_Z23executeFirstLayer_partBPdS_S_S_S_S_S_
.visible .entry _Z23executeFirstLayer_partBPdS_S_S_S_S_S_(
	.param .u64 .ptr .align 1 _Z23executeFirstLayer_partBPdS_S_S_S_S_S__param_0,
	.param .u64 .ptr .align 1 _Z23executeFirstLayer_partBPdS_S_S_S_S_S__param_1,
	.param .u64 .ptr .align 1 _Z23executeFirstLayer_partBPdS_S_S_S_S_S__param_2,
	.param .u64 .ptr .align 1 _Z23executeFirstLayer_partBPdS_S_S_S_S_S__param_3,
	.param .u64 .ptr .align 1 _Z23executeFirstLayer_partBPdS_S_S_S_S_S__param_4,
	.param .u64 .ptr .align 1 _Z23executeFirstLayer_partBPdS_S_S_S_S_S__param_5,
	.param .u64 .ptr .align 1 _Z23executeFirstLayer_partBPdS_S_S_S_S_S__param_6
)
{
	.reg .pred 	%p<3>;
	.reg .b32 	%r<14>;
	.reg .b64 	%rd<26>;
	.reg .b64 	%fd<100>;

	ld.param.u64 	%rd1, [_Z23executeFirstLayer_partBPdS_S_S_S_S_S__param_0];
	ld.param.u64 	%rd2, [_Z23executeFirstLayer_partBPdS_S_S_S_S_S__param_1];
	ld.param.u64 	%rd3, [_Z23executeFirstLayer_partBPdS_S_S_S_S_S__param_2];
	ld.param.u64 	%rd4, [_Z23executeFirstLayer_partBPdS_S_S_S_S_S__param_3];
	ld.param.u64 	%rd5, [_Z23executeFirstLayer_partBPdS_S_S_S_S_S__param_4];
	ld.param.u64 	%rd6, [_Z23executeFirstLayer_partBPdS_S_S_S_S_S__param_5];
	ld.param.u64 	%rd7, [_Z23executeFirstLayer_partBPdS_S_S_S_S_S__param_6];
	cvta.to.global.u64 	%rd8, %rd2;
	cvta.to.global.u64 	%rd9, %rd1;
	mov.u32 	%r1, %ctaid.x;
	mov.u32 	%r2, %ctaid.y;
	mov.u32 	%r3, %tid.x;
	mov.u32 	%r4, %tid.y;
	mul.lo.s32 	%r5, %r1, 27;
	mul.lo.s32 	%r6, %r3, 450;
	shl.b32 	%r7, %r4, 1;
	mad.lo.s32 	%r8, %r2, 7200, %r6;
	add.s32 	%r9, %r8, %r7;
	mul.wide.u32 	%rd10, %r9, 8;
	add.s64 	%rd11, %rd9, %rd10;
	ld.global.f64 	%fd1, [%rd11+1536];
	mul.wide.u32 	%rd12, %r5, 8;
	add.s64 	%rd13, %rd8, %rd12;
	ld.global.f64 	%fd2, [%rd13];
	ld.global.f64 	%fd3, [%rd11+1544];
	ld.global.f64 	%fd4, [%rd13+8];
	mul.f64 	%fd5, %fd3, %fd4;
	fma.rn.f64 	%fd6, %fd1, %fd2, %fd5;
	ld.global.f64 	%fd7, [%rd11+1552];
	ld.global.f64 	%fd8, [%rd13+16];
	fma.rn.f64 	%fd9, %fd7, %fd8, %fd6;
	add.f64 	%fd10, %fd9, 0d0000000000000000;
	ld.global.f64 	%fd11, [%rd11+3336];
	ld.global.f64 	%fd12, [%rd13+24];
	ld.global.f64 	%fd13, [%rd11+3344];
	ld.global.f64 	%fd14, [%rd13+32];
	mul.f64 	%fd15, %fd13, %fd14;
	fma.rn.f64 	%fd16, %fd11, %fd12, %fd15;
	ld.global.f64 	%fd17, [%rd11+3352];
	ld.global.f64 	%fd18, [%rd13+40];
	fma.rn.f64 	%fd19, %fd17, %fd18, %fd16;
	add.f64 	%fd20, %fd10, %fd19;
	ld.global.f64 	%fd21, [%rd11+5136];
	ld.global.f64 	%fd22, [%rd13+48];
	ld.global.f64 	%fd23, [%rd11+5144];
	ld.global.f64 	%fd24, [%rd13+56];
	mul.f64 	%fd25, %fd23, %fd24;
	fma.rn.f64 	%fd26, %fd21, %fd22, %fd25;
	ld.global.f64 	%fd27, [%rd11+5152];
	ld.global.f64 	%fd28, [%rd13+64];
	fma.rn.f64 	%fd29, %fd27, %fd28, %fd26;
	add.f64 	%fd30, %fd20, %fd29;
	ld.global.f64 	%fd31, [%rd11+406536];
	ld.global.f64 	%fd32, [%rd13+72];
	ld.global.f64 	%fd33, [%rd11+406544];
	ld.global.f64 	%fd34, [%rd13+80];
	mul.f64 	%fd35, %fd33, %fd34;
	fma.rn.f64 	%fd36, %fd31, %fd32, %fd35;
	ld.global.f64 	%fd37, [%rd11+406552];
	ld.global.f64 	%fd38, [%rd13+88];
	fma.rn.f64 	%fd39, %fd37, %fd38, %fd36;
	add.f64 	%fd40, %fd30, %fd39;
	ld.global.f64 	%fd41, [%rd11+408336];
	ld.global.f64 	%fd42, [%rd13+96];
	ld.global.f64 	%fd43, [%rd11+408344];
	ld.global.f64 	%fd44, [%rd13+104];
	mul.f64 	%fd45, %fd43, %fd44;
	fma.rn.f64 	%fd46, %fd41, %fd42, %fd45;
	ld.global.f64 	%fd47, [%rd11+408352];
	ld.global.f64 	%fd48, [%rd13+112];
	fma.rn.f64 	%fd49, %fd47, %fd48, %fd46;
	add.f64 	%fd50, %fd40, %fd49;
	ld.global.f64 	%fd51, [%rd11+410136];
	ld.global.f64 	%fd52, [%rd13+120];
	ld.global.f64 	%fd53, [%rd11+410144];
	ld.global.f64 	%fd54, [%rd13+128];
	mul.f64 	%fd55, %fd53, %fd54;
	fma.rn.f64 	%fd56, %fd51, %fd52, %fd55;
	ld.global.f64 	%fd57, [%rd11+410152];
	ld.global.f64 	%fd58, [%rd13+136];
	fma.rn.f64 	%fd59, %fd57, %fd58, %fd56;
	add.f64 	%fd60, %fd50, %fd59;
	ld.global.f64 	%fd61, [%rd11+811536];
	ld.global.f64 	%fd62, [%rd13+144];
	ld.global.f64 	%fd63, [%rd11+811544];
	ld.global.f64 	%fd64, [%rd13+152];
	mul.f64 	%fd65, %fd63, %fd64;
	fma.rn.f64 	%fd66, %fd61, %fd62, %fd65;
	ld.global.f64 	%fd67, [%rd11+811552];
	ld.global.f64 	%fd68, [%rd13+160];
	fma.rn.f64 	%fd69, %fd67, %fd68, %fd66;
	add.f64 	%fd70, %fd60, %fd69;
	ld.global.f64 	%fd71, [%rd11+813336];
	ld.global.f64 	%fd72, [%rd13+168];
	ld.global.f64 	%fd73, [%rd11+813344];
	ld.global.f64 	%fd74, [%rd13+176];
	mul.f64 	%fd75, %fd73, %fd74;
	fma.rn.f64 	%fd76, %fd71, %fd72, %fd75;
	ld.global.f64 	%fd77, [%rd11+813352];
	ld.global.f64 	%fd78, [%rd13+184];
	fma.rn.f64 	%fd79, %fd77, %fd78, %fd76;
	add.f64 	%fd80, %fd70, %fd79;
	ld.global.f64 	%fd81, [%rd11+815136];
	ld.global.f64 	%fd82, [%rd13+192];
	ld.global.f64 	%fd83, [%rd11+815144];
	ld.global.f64 	%fd84, [%rd13+200];
	mul.f64 	%fd85, %fd83, %fd84;
	fma.rn.f64 	%fd86, %fd81, %fd82, %fd85;
	ld.global.f64 	%fd87, [%rd11+815152];
	ld.global.f64 	%fd88, [%rd13+208];
	fma.rn.f64 	%fd89, %fd87, %fd88, %fd86;
	add.f64 	%fd90, %fd80, %fd89;
	cvta.to.global.u64 	%rd14, %rd4;
	cvta.to.global.u64 	%rd15, %rd5;
	cvta.to.global.u64 	%rd16, %rd6;
	cvta.to.global.u64 	%rd17, %rd7;
	cvta.to.global.u64 	%rd18, %rd3;
	mul.wide.u32 	%rd19, %r1, 8;
	add.s64 	%rd20, %rd14, %rd19;
	ld.global.f64 	%fd91, [%rd20];
	sub.f64 	%fd92, %fd90, %fd91;
	add.s64 	%rd21, %rd15, %rd19;
	ld.global.f64 	%fd93, [%rd21];
	div.rn.f64 	%fd94, %fd92, %fd93;
	add.s64 	%rd22, %rd16, %rd19;
	ld.global.f64 	%fd95, [%rd22];
	add.s64 	%rd23, %rd17, %rd19;
	ld.global.f64 	%fd96, [%rd23];
	fma.rn.f64 	%fd97, %fd94, %fd95, %fd96;
	setp.lt.f64 	%p1, %fd97, 0d0000000000000000;
	selp.f64 	%fd98, 0d0000000000000000, %fd97, %p1;
	setp.gt.f64 	%p2, %fd98, 0d4018000000000000;
	selp.f64 	%fd99, 0d4018000000000000, %fd98, %p2;
	mad.lo.s32 	%r10, %r2, 1824, %r4;
	mad.lo.s32 	%r11, %r1, 12996, %r10;
	mad.lo.s32 	%r12, %r3, 114, %r11;
	add.s32 	%r13, %r12, 211;
	mul.wide.s32 	%rd24, %r13, 8;
	add.s64 	%rd25, %rd18, %rd24;
	st.global.f64 	[%rd25], %fd99;
	ret;

}
	// .globl	_Z23executeFirstLayer_partCPdS_S_S_S_S_S_
.visible .entry _Z23executeFirstLayer_partCPdS_S_S_S_S_S_(
	.param .u64 .ptr .align 1 _Z23executeFirstLayer_partCPdS_S_S_S_S_S__param_0,
	.param .u64 .ptr .align 1 _Z23executeFirstLayer_partCPdS_S_S_S_S_S__param_1,
	.param .u64 .ptr .align 1 _Z23executeFirstLayer_partCPdS_S_S_S_S_S__param_2,
	.param .u64 .ptr .align 1 _Z23executeFirstLayer_partCPdS_S_S_S_S_S__param_3,
	.param .u64 .ptr .align 1 _Z23executeFirstLayer_partCPdS_S_S_S_S_S__param_4,
	.param .u64 .ptr .align 1 _Z23executeFirstLayer_partCPdS_S_S_S_S_S__param_5,
	.param .u64 .ptr .align 1 _Z23executeFirstLayer_partCPdS_S_S_S_S_S__param_6
)
{
	.reg .pred 	%p<3>;
	.reg .b32 	%r<15>;
	.reg .b64 	%rd<26>;
	.reg .b64 	%fd<100>;

	ld.param.u64 	%rd1, [_Z23executeFirstLayer_partCPdS_S_S_S_S_S__param_0];
	ld.param.u64 	%rd2, [_Z23executeFirstLayer_partCPdS_S_S_S_S_S__param_1];
	ld.param.u64 	%rd3, [_Z23executeFirstLayer_partCPdS_S_S_S_S_S__param_2];
	ld.param.u64 	%rd4, [_Z23executeFirstLayer_partCPdS_S_S_S_S_S__param_3];
	ld.param.u64 	%rd5, [_Z23executeFirstLayer_partCPdS_S_S_S_S_S__param_4];
	ld.param.u64 	%rd6, [_Z23executeFirstLayer_partCPdS_S_S_S_S_S__param_5];
	ld.param.u64 	%rd7, [_Z23executeFirstLayer_partCPdS_S_S_S_S_S__param_6];
	cvta.to.global.u64 	%rd8, %rd2;
	cvta.to.global.u64 	%rd9, %rd1;
	mov.u32 	%r1, %ctaid.x;
	mov.u32 	%r2, %ctaid.y;
	mov.u32 	%r3, %tid.x;
	mov.u32 	%r4, %tid.y;
	mul.lo.s32 	%r5, %r1, 27;
	shl.b32 	%r6, %r2, 5;
	shl.b32 	%r7, %r4, 1;
	mad.lo.s32 	%r8, %r3, 450, %r6;
	add.s32 	%r9, %r8, %r7;
	mul.wide.u32 	%rd10, %r9, 8;
	add.s64 	%rd11, %rd9, %rd10;
	ld.global.f64 	%fd1, [%rd11+345600];
	mul.wide.u32 	%rd12, %r5, 8;
	add.s64 	%rd13, %rd8, %rd12;
	ld.global.f64 	%fd2, [%rd13];
	ld.global.f64 	%fd3, [%rd11+345608];
	ld.global.f64 	%fd4, [%rd13+8];
	mul.f64 	%fd5, %fd3, %fd4;
	fma.rn.f64 	%fd6, %fd1, %fd2, %fd5;
	ld.global.f64 	%fd7, [%rd11+345616];
	ld.global.f64 	%fd8, [%rd13+16];
	fma.rn.f64 	%fd9, %fd7, %fd8, %fd6;
	add.f64 	%fd10, %fd9, 0d0000000000000000;
	ld.global.f64 	%fd11, [%rd11+347400];
	ld.global.f64 	%fd12, [%rd13+24];
	ld.global.f64 	%fd13, [%rd11+347408];
	ld.global.f64 	%fd14, [%rd13+32];
	mul.f64 	%fd15, %fd13, %fd14;
	fma.rn.f64 	%fd16, %fd11, %fd12, %fd15;
	ld.global.f64 	%fd17, [%rd11+347416];
	ld.global.f64 	%fd18, [%rd13+40];
	fma.rn.f64 	%fd19, %fd17, %fd18, %fd16;
	add.f64 	%fd20, %fd10, %fd19;
	ld.global.f64 	%fd21, [%rd11+349200];
	ld.global.f64 	%fd22, [%rd13+48];
	ld.global.f64 	%fd23, [%rd11+349208];
	ld.global.f64 	%fd24, [%rd13+56];
	mul.f64 	%fd25, %fd23, %fd24;
	fma.rn.f64 	%fd26, %fd21, %fd22, %fd25;
	ld.global.f64 	%fd27, [%rd11+349216];
	ld.global.f64 	%fd28, [%rd13+64];
	fma.rn.f64 	%fd29, %fd27, %fd28, %fd26;
	add.f64 	%fd30, %fd20, %fd29;
	ld.global.f64 	%fd31, [%rd11+750600];
	ld.global.f64 	%fd32, [%rd13+72];
	ld.global.f64 	%fd33, [%rd11+750608];
	ld.global.f64 	%fd34, [%rd13+80];
	mul.f64 	%fd35, %fd33, %fd34;
	fma.rn.f64 	%fd36, %fd31, %fd32, %fd35;
	ld.global.f64 	%fd37, [%rd11+750616];
	ld.global.f64 	%fd38, [%rd13+88];
	fma.rn.f64 	%fd39, %fd37, %fd38, %fd36;
	add.f64 	%fd40, %fd30, %fd39;
	ld.global.f64 	%fd41, [%rd11+752400];
	ld.global.f64 	%fd42, [%rd13+96];
	ld.global.f64 	%fd43, [%rd11+752408];
	ld.global.f64 	%fd44, [%rd13+104];
	mul.f64 	%fd45, %fd43, %fd44;
	fma.rn.f64 	%fd46, %fd41, %fd42, %fd45;
	ld.global.f64 	%fd47, [%rd11+752416];
	ld.global.f64 	%fd48, [%rd13+112];
	fma.rn.f64 	%fd49, %fd47, %fd48, %fd46;
	add.f64 	%fd50, %fd40, %fd49;
	ld.global.f64 	%fd51, [%rd11+754200];
	ld.global.f64 	%fd52, [%rd13+120];
	ld.global.f64 	%fd53, [%rd11+754208];
	ld.global.f64 	%fd54, [%rd13+128];
	mul.f64 	%fd55, %fd53, %fd54;
	fma.rn.f64 	%fd56, %fd51, %fd52, %fd55;
	ld.global.f64 	%fd57, [%rd11+754216];
	ld.global.f64 	%fd58, [%rd13+136];
	fma.rn.f64 	%fd59, %fd57, %fd58, %fd56;
	add.f64 	%fd60, %fd50, %fd59;
	ld.global.f64 	%fd61, [%rd11+1155600];
	ld.global.f64 	%fd62, [%rd13+144];
	ld.global.f64 	%fd63, [%rd11+1155608];
	ld.global.f64 	%fd64, [%rd13+152];
	mul.f64 	%fd65, %fd63, %fd64;
	fma.rn.f64 	%fd66, %fd61, %fd62, %fd65;
	ld.global.f64 	%fd67, [%rd11+1155616];
	ld.global.f64 	%fd68, [%rd13+160];
	fma.rn.f64 	%fd69, %fd67, %fd68, %fd66;
	add.f64 	%fd70, %fd60, %fd69;
	ld.global.f64 	%fd71, [%rd11+1157400];
	ld.global.f64 	%fd72, [%rd13+168];
	ld.global.f64 	%fd73, [%rd11+1157408];
	ld.global.f64 	%fd74, [%rd13+176];
	mul.f64 	%fd75, %fd73, %fd74;
	fma.rn.f64 	%fd76, %fd71, %fd72, %fd75;
	ld.global.f64 	%fd77, [%rd11+1157416];
	ld.global.f64 	%fd78, [%rd13+184];
	fma.rn.f64 	%fd79, %fd77, %fd78, %fd76;
	add.f64 	%fd80, %fd70, %fd79;
	ld.global.f64 	%fd81, [%rd11+1159200];
	ld.global.f64 	%fd82, [%rd13+192];
	ld.global.f64 	%fd83, [%rd11+1159208];
	ld.global.f64 	%fd84, [%rd13+200];
	mul.f64 	%fd85, %fd83, %fd84;
	fma.rn.f64 	%fd86, %fd81, %fd82, %fd85;
	ld.global.f64 	%fd87, [%rd11+1159216];
	ld.global.f64 	%fd88, [%rd13+208];
	fma.rn.f64 	%fd89, %fd87, %fd88, %fd86;
	add.f64 	%fd90, %fd80, %fd89;
	shl.b32 	%r10, %r2, 4;
	cvta.to.global.u64 	%rd14, %rd4;
	cvta.to.global.u64 	%rd15, %rd5;
	cvta.to.global.u64 	%rd16, %rd6;
	cvta.to.global.u64 	%rd17, %rd7;
	cvta.to.global.u64 	%rd18, %rd3;
	mul.wide.u32 	%rd19, %r1, 8;
	add.s64 	%rd20, %rd14, %rd19;
	ld.global.f64 	%fd91, [%rd20];
	sub.f64 	%fd92, %fd90, %fd91;
	add.s64 	%rd21, %rd15, %rd19;
	ld.global.f64 	%fd93, [%rd21];
	div.rn.f64 	%fd94, %fd92, %fd93;
	add.s64 	%rd22, %rd16, %rd19;
	ld.global.f64 	%fd95, [%rd22];
	add.s64 	%rd23, %rd17, %rd19;
	ld.global.f64 	%fd96, [%rd23];
	fma.rn.f64 	%fd97, %fd94, %fd95, %fd96;
	setp.lt.f64 	%p1, %fd97, 0d0000000000000000;
	selp.f64 	%fd98, 0d0000000000000000, %fd97, %p1;
	setp.gt.f64 	%p2, %fd98, 0d4018000000000000;
	selp.f64 	%fd99, 0d4018000000000000, %fd98, %p2;
	mad.lo.s32 	%r11, %r1, 12996, %r4;
	add.s32 	%r12, %r11, %r10;
	mad.lo.s32 	%r13, %r3, 114, %r12;
	add.s32 	%r14, %r13, 11059;
	mul.wide.s32 	%rd24, %r14, 8;
	add.s64 	%rd25, %rd18, %rd24;
	st.global.f64 	[%rd25], %fd99;
	ret;

}
	// .globl	_Z24executeSecondLayer_partAPdS_S_
.visible .entry _Z24executeSecondLayer_partAPdS_S_(
	.param .u64 .ptr .align 1 _Z24executeSecondLayer_partAPdS_S__param_0,
	.param .u64 .ptr .align 1 _Z24executeSecondLayer_partAPdS_S__param_1,
	.param .u64 .ptr .align 1 _Z24executeSecondLayer_partAPdS_S__param_2
)
{
	.reg .b32 	%r<16>;
	.reg .b64 	%rd<13>;
	.reg .b64 	%fd<31>;

	ld.param.u64 	%rd1, [_Z24executeSecondLayer_partAPdS_S__param_0];
	ld.param.u64 	%rd2, [_Z24executeSecondLayer_partAPdS_S__param_1];
	ld.param.u64 	%rd3, [_Z24executeSecondLayer_partAPdS_S__param_2];
	mov.u32 	%r1, %ctaid.x;
	mov.u32 	%r2, %ctaid.y;
	mov.u32 	%r3, %ctaid.z;
	shl.b32 	%r4, %r3, 5;
	mov.u32 	%r5, %tid.x;
	mov.u32 	%r6, %tid.y;
	mad.lo.s32 	%r7, %r2, 3584, %r6;
	mad.lo.s32 	%r8, %r1, 12544, %r7;
	add.s32 	%r9, %r8, %r4;
	mad.lo.s32 	%r10, %r5, 112, %r9;
	add.s32 	%r11, %r4, %r6;
	mad.lo.s32 	%r12, %r2, 3648, %r11;
	mad.lo.s32 	%r13, %r1, 12996, %r12;
	mul.lo.s32 	%r14, %r1, 9;
	cvta.to.global.u64 	%rd4, %rd1;
	cvta.to.global.u64 	%rd5, %rd2;
	mad.lo.s32 	%r15, %r5, 114, %r13;
	mul.wide.u32 	%rd6, %r15, 8;
	add.s64 	%rd7, %rd4, %rd6;
	ld.global.f64 	%fd1, [%rd7];
	mul.wide.u32 	%rd8, %r14, 8;
	add.s64 	%rd9, %rd5, %rd8;
	ld.global.f64 	%fd2, [%rd9];
	ld.global.f64 	%fd3, [%rd7+8];
	ld.global.f64 	%fd4, [%rd9+8];
	mul.f64 	%fd5, %fd3, %fd4;
	fma.rn.f64 	%fd6, %fd1, %fd2, %fd5;
	ld.global.f64 	%fd7, [%rd7+16];
	ld.global.f64 	%fd8, [%rd9+16];
	fma.rn.f64 	%fd9, %fd7, %fd8, %fd6;
	add.f64 	%fd10, %fd9, 0d0000000000000000;
	ld.global.f64 	%fd11, [%rd7+912];
	ld.global.f64 	%fd12, [%rd9+24];
	ld.global.f64 	%fd13, [%rd7+920];
	ld.global.f64 	%fd14, [%rd9+32];
	mul.f64 	%fd15, %fd13, %fd14;
	fma.rn.f64 	%fd16, %fd11, %fd12, %fd15;
	ld.global.f64 	%fd17, [%rd7+928];
	ld.global.f64 	%fd18, [%rd9+40];
	fma.rn.f64 	%fd19, %fd17, %fd18, %fd16;
	add.f64 	%fd20, %fd10, %fd19;
	ld.global.f64 	%fd21, [%rd7+1824];
	ld.global.f64 	%fd22, [%rd9+48];
	ld.global.f64 	%fd23, [%rd7+1832];
	ld.global.f64 	%fd24, [%rd9+56];
	mul.f64 	%fd25, %fd23, %fd24;
	fma.rn.f64 	%fd26, %fd21, %fd22, %fd25;
	ld.global.f64 	%fd27, [%rd7+1840];
	ld.global.f64 	%fd28, [%rd9+64];
	fma.rn.f64 	%fd29, %fd27, %fd28, %fd26;
	add.f64 	%fd30, %fd20, %fd29;
	cvta.to.global.u64 	%rd10, %rd3;
	mul.wide.s32 	%rd11, %r10, 8;
	add.s64 	%rd12, %rd10, %rd11;
	st.global.f64 	[%rd12], %fd30;
	ret;

}
	// .globl	_Z24executeSecondLayer_partBPdS_S_
.visible .entry _Z24executeSecondLayer_partBPdS_S_(
	.param .u64 .ptr .align 1 _Z24executeSecondLayer_partBPdS_S__param_0,
	.param .u64 .ptr .align 1 _Z24executeSecondLayer_partBPdS_S__param_1,
	.param .u64 .ptr .align 1 _Z24executeSecondLayer_partBPdS_S__param_2
)
{
	.reg .b32 	%r<13>;
	.reg .b64 	%rd<16>;
	.reg .b64 	%fd<31>;

	ld.param.u64 	%rd1, [_Z24executeSecondLayer_partBPdS_S__param_0];
	ld.param.u64 	%rd2, [_Z24executeSecondLayer_partBPdS_S__param_1];
	ld.param.u64 	%rd3, [_Z24executeSecondLayer_partBPdS_S__param_2];
	mov.u32 	%r1, %ctaid.x;
	mov.u32 	%r2, %ctaid.y;
	mov.u32 	%r3, %tid.x;
	mov.u32 	%r4, %tid.y;
	mad.lo.s32 	%r5, %r2, 1792, %r4;
	mad.lo.s32 	%r6, %r1, 12544, %r5;
	mad.lo.s32 	%r7, %r3, 112, %r6;
	add.s32 	%r8, %r7, 96;
	mul.lo.s32 	%r9, %r1, 9;
	cvta.to.global.u64 	%rd4, %rd1;
	cvta.to.global.u64 	%rd5, %rd2;
	mul.lo.s32 	%r10, %r3, 114;
	cvt.u64.u32 	%rd6, %r10;
	mad.lo.s32 	%r11, %r2, 1824, %r4;
	mad.lo.s32 	%r12, %r1, 12996, %r11;
	cvt.u64.u32 	%rd7, %r12;
	add.s64 	%rd8, %rd7, %rd6;
	shl.b64 	%rd9, %rd8, 3;
	add.s64 	%rd10, %rd4, %rd9;
	ld.global.f64 	%fd1, [%rd10+768];
	mul.wide.u32 	%rd11, %r9, 8;
	add.s64 	%rd12, %rd5, %rd11;
	ld.global.f64 	%fd2, [%rd12];
	ld.global.f64 	%fd3, [%rd10+776];
	ld.global.f64 	%fd4, [%rd12+8];
	mul.f64 	%fd5, %fd3, %fd4;
	fma.rn.f64 	%fd6, %fd1, %fd2, %fd5;
	ld.global.f64 	%fd7, [%rd10+784];
	ld.global.f64 	%fd8, [%rd12+16];
	fma.rn.f64 	%fd9, %fd7, %fd8, %fd6;
	add.f64 	%fd10, %fd9, 0d0000000000000000;
	ld.global.f64 	%fd11, [%rd10+1680];
	ld.global.f64 	%fd12, [%rd12+24];
	ld.global.f64 	%fd13, [%rd10+1688];
	ld.global.f64 	%fd14, [%rd12+32];
	mul.f64 	%fd15, %fd13, %fd14;
	fma.rn.f64 	%fd16, %fd11, %fd12, %fd15;
	ld.global.f64 	%fd17, [%rd10+1696];
	ld.global.f64 	%fd18, [%rd12+40];
	fma.rn.f64 	%fd19, %fd17, %fd18, %fd16;
	add.f64 	%fd20, %fd10, %fd19;
	ld.global.f64 	%fd21, [%rd10+2592];
	ld.global.f64 	%fd22, [%rd12+48];
	ld.global.f64 	%fd23, [%rd10+2600];
	ld.global.f64 	%fd24, [%rd12+56];
	mul.f64 	%fd25, %fd23, %fd24;
	fma.rn.f64 	%fd26, %fd21, %fd22, %fd25;
	ld.global.f64 	%fd27, [%rd10+2608];
	ld.global.f64 	%fd28, [%rd12+64];
	fma.rn.f64 	%fd29, %fd27, %fd28, %fd26;
	add.f64 	%fd30, %fd20, %fd29;
	cvta.to.global.u64 	%rd13, %rd3;
	mul.wide.s32 	%rd14, %r8, 8;
	add.s64 	%rd15, %rd13, %rd14;
	st.global.f64 	[%rd15], %fd30;
	ret;

}
	// .globl	_Z24executeSecondLayer_partCPdS_S_
.visible .entry _Z24executeSecondLayer_partCPdS_S_(
	.param .u64 .ptr .align 1 _Z24executeSecondLayer_partCPdS_S__param_0,
	.param .u64 .ptr .align 1 _Z24executeSecondLayer_partCPdS_S__param_1,
	.param .u64 .ptr .align 1 _Z24executeSecondLayer_partCPdS_S__param_2
)
{
	.reg .b32 	%r<13>;
	.reg .b64 	%rd<16>;
	.reg .b64 	%fd<31>;

	ld.param.u64 	%rd1, [_Z24executeSecondLayer_partCPdS_S__param_0];
	ld.param.u64 	%rd2, [_Z24executeSecondLayer_partCPdS_S__param_1];
	ld.param.u64 	%rd3, [_Z24executeSecondLayer_partCPdS_S__param_2];
	mov.u32 	%r1, %ctaid.x;
	mov.u32 	%r2, %ctaid.y;
	shl.b32 	%r3, %r2, 4;
	mov.u32 	%r4, %tid.x;
	mov.u32 	%r5, %tid.y;
	add.s32 	%r6, %r5, %r3;
	mad.lo.s32 	%r7, %r1, 12544, %r6;
	mad.lo.s32 	%r8, %r4, 112, %r7;
	add.s32 	%r9, %r8, 10752;
	mul.lo.s32 	%r10, %r1, 9;
	cvta.to.global.u64 	%rd4, %rd1;
	cvta.to.global.u64 	%rd5, %rd2;
	mul.lo.s32 	%r11, %r4, 114;
	cvt.u64.u32 	%rd6, %r11;
	mad.lo.s32 	%r12, %r1, 12996, %r6;
	cvt.u64.u32 	%rd7, %r12;
	add.s64 	%rd8, %rd7, %rd6;
	shl.b64 	%rd9, %rd8, 3;
	add.s64 	%rd10, %rd4, %rd9;
	ld.global.f64 	%fd1, [%rd10+87552];
	mul.wide.u32 	%rd11, %r10, 8;
	add.s64 	%rd12, %rd5, %rd11;
	ld.global.f64 	%fd2, [%rd12];
	ld.global.f64 	%fd3, [%rd10+87560];
	ld.global.f64 	%fd4, [%rd12+8];
	mul.f64 	%fd5, %fd3, %fd4;
	fma.rn.f64 	%fd6, %fd1, %fd2, %fd5;
	ld.global.f64 	%fd7, [%rd10+87568];
	ld.global.f64 	%fd8, [%rd12+16];
	fma.rn.f64 	%fd9, %fd7, %fd8, %fd6;
	add.f64 	%fd10, %fd9, 0d0000000000000000;
	ld.global.f64 	%fd11, [%rd10+88464];
	ld.global.f64 	%fd12, [%rd12+24];
	ld.global.f64 	%fd13, [%rd10+88472];
	ld.global.f64 	%fd14, [%rd12+32];
	mul.f64 	%fd15, %fd13, %fd14;
	fma.rn.f64 	%fd16, %fd11, %fd12, %fd15;
	ld.global.f64 	%fd17, [%rd10+88480];
	ld.global.f64 	%fd18, [%rd12+40];
	fma.rn.f64 	%fd19, %fd17, %fd18, %fd16;
	add.f64 	%fd20, %fd10, %fd19;
	ld.global.f64 	%fd21, [%rd10+89376];
	ld.global.f64 	%fd22, [%rd12+48];
	ld.global.f64 	%fd23, [%rd10+89384];
	ld.global.f64 	%fd24, [%rd12+56];
	mul.f64 	%fd25, %fd23, %fd24;
	fma.rn.f64 	%fd26, %fd21, %fd22, %fd25;
	ld.global.f64 	%fd27, [%rd10+89392];
	ld.global.f64 	%fd28, [%rd12+64];
	fma.rn.f64 	%fd29, %fd27, %fd28, %fd26;
	add.f64 	%fd30, %fd20, %fd29;
	cvta.to.global.u64 	%rd13, %rd3;
	mul.wide.s32 	%rd14, %r9, 8;
	add.s64 	%rd15, %rd13, %rd14;
	st.global.f64 	[%rd15], %fd30;
	ret;

}


// ===== COMPILED SASS (sm_100) =====

	.target	sm_100

	.elftype	@"ET_EXEC"


//--------------------- .note.nv.tkinfo           --------------------------
	.section	.note.nv.tkinfo,"",@"SHT_NOTE"
	.sectionflags	@"SHF_NOTE_NV_TKINFO"
	.tkinfo
        /*0018*/ 	.word	0x00000002
        /*0030*/ 	.string	""
        /*0030*/ 	.string	"ptxas"
        /*0030*/ 	.string	"Cuda compilation tools, release 13.0, V13.0.88"
        /*0030*/ 	.string	"Build cuda_13.0.r13.0/compiler.36424714_0"
        /*0030*/ 	.string	"-arch sm_100 -m 64 "



//--------------------- .note.nv.cuinfo           --------------------------
	.section	.note.nv.cuinfo,"",@"SHT_NOTE"
	.sectionflags	@"SHF_NOTE_NV_CUINFO"
        /*0018*/ 	.short	0x0002
        /*001a*/ 	.short	0x0064
        /*001c*/ 	.short	0x0082
	.zero		2


//--------------------- .nv.info                  --------------------------
	.section	.nv.info,"",@"SHT_CUDA_INFO"
	.align	4


	//----- nvinfo : EIATTR_REGCOUNT
	.align		4
        /*0000*/ 	.byte	0x04, 0x2f
        /*0002*/ 	.short	(.L_1 - .L_0)
	.align		4
.L_0:
        /*0004*/ 	.word	index@(_Z23executeFirstLayer_partAPdS_S_S_S_S_S_)
        /*0008*/ 	.word	0x00000028


	//----- nvinfo : EIATTR_FRAME_SIZE
	.align		4
.L_1:
        /*000c*/ 	.byte	0x04, 0x11
        /*000e*/ 	.short	(.L_3 - .L_2)
	.align		4
.L_2:
        /*0010*/ 	.word	index@($__internal_2_$__cuda_sm20_div_rn_f64_full)
        /*0014*/ 	.word	0x00000000


	//----- nvinfo : EIATTR_FRAME_SIZE
	.align		4
.L_3:
        /*0018*/ 	.byte	0x04, 0x11
        /*001a*/ 	.short	(.L_5 - .L_4)
	.align		4
.L_4:
        /*001c*/ 	.word	index@(_Z23executeFirstLayer_partAPdS_S_S_S_S_S_)
        /*0020*/ 	.word	0x00000000


	//----- nvinfo : EIATTR_REGCOUNT
	.align		4
.L_5:
        /*0024*/ 	.byte	0x04, 0x2f
        /*0026*/ 	.short	(.L_7 - .L_6)
	.align		4
.L_6:
        /*0028*/ 	.word	index@(_Z23executeFirstLayer_partBPdS_S_S_S_S_S_)
        /*002c*/ 	.word	0x00000028


	//----- nvinfo : EIATTR_FRAME_SIZE
	.align		4
.L_7:
        /*0030*/ 	.byte	0x04, 0x11
        /*0032*/ 	.short	(.L_9 - .L_8)
	.align		4
.L_8:
        /*0034*/ 	.word	index@($__internal_1_$__cuda_sm20_div_rn_f64_full)
        /*0038*/ 	.word	0x00000000


	//----- nvinfo : EIATTR_FRAME_SIZE
	.align		4
.L_9:
        /*003c*/ 	.byte	0x04, 0x11
        /*003e*/ 	.short	(.L_11 - .L_10)
	.align		4
.L_10:
        /*0040*/ 	.word	index@(_Z23executeFirstLayer_partBPdS_S_S_S_S_S_)
        /*0044*/ 	.word	0x00000000


	//----- nvinfo : EIATTR_REGCOUNT
	.align		4
.L_11:
        /*0048*/ 	.byte	0x04, 0x2f
        /*004a*/ 	.short	(.L_13 - .L_12)
	.align		4
.L_12:
        /*004c*/ 	.word	index@(_Z23executeFirstLayer_partCPdS_S_S_S_S_S_)
        /*0050*/ 	.word	0x00000028


	//----- nvinfo : EIATTR_FRAME_SIZE
	.align		4
.L_13:
        /*0054*/ 	.byte	0x04, 0x11
        /*0056*/ 	.short	(.L_15 - .L_14)
	.align		4
.L_14:
        /*0058*/ 	.word	index@($__internal_0_$__cuda_sm20_div_rn_f64_full)
        /*005c*/ 	.word	0x00000000


	//----- nvinfo : EIATTR_FRAME_SIZE
	.align		4
.L_15:
        /*0060*/ 	.byte	0x04, 0x11
        /*0062*/ 	.short	(.L_17 - .L_16)
	.align		4
.L_16:
        /*0064*/ 	.word	index@(_Z23executeFirstLayer_partCPdS_S_S_S_S_S_)
        /*0068*/ 	.word	0x00000000


	//----- nvinfo : EIATTR_REGCOUNT
	.align		4
.L_17:
        /*006c*/ 	.byte	0x04, 0x2f
        /*006e*/ 	.short	(.L_19 - .L_18)
	.align		4
.L_18:
        /*0070*/ 	.word	index@(_Z24executeSecondLayer_partAPdS_S_)
        /*0074*/ 	.word	0x00000020


	//----- nvinfo : EIATTR_FRAME_SIZE
	.align		4
.L_19:
        /*0078*/ 	.byte	0x04, 0x11
        /*007a*/ 	.short	(.L_21 - .L_20)
	.align		4
.L_20:
        /*007c*/ 	.word	index@(_Z24executeSecondLayer_partAPdS_S_)
        /*0080*/ 	.word	0x00000000


	//----- nvinfo : EIATTR_REGCOUNT
	.align		4
.L_21:
        /*0084*/ 	.byte	0x04, 0x2f
        /*0086*/ 	.short	(.L_23 - .L_22)
	.align		4
.L_22:
        /*0088*/ 	.word	index@(_Z24executeSecondLayer_partBPdS_S_)
        /*008c*/ 	.word	0x00000020


	//----- nvinfo : EIATTR_FRAME_SIZE
	.align		4
.L_23:
        /*0090*/ 	.byte	0x04, 0x11
        /*0092*/ 	.short	(.L_25 - .L_24)
	.align		4
.L_24:
        /*0094*/ 	.word	index@(_Z24executeSecondLayer_partBPdS_S_)
        /*0098*/ 	.word	0x00000000


	//----- nvinfo : EIATTR_REGCOUNT
	.align		4
.L_25:
        /*009c*/ 	.byte	0x04, 0x2f
        /*009e*/ 	.short	(.L_27 - .L_26)
	.align		4
.L_26:
        /*00a0*/ 	.word	index@(_Z24executeSecondLayer_partCPdS_S_)
        /*00a4*/ 	.word	0x0000001e


	//----- nvinfo : EIATTR_FRAME_SIZE
	.align		4
.L_27:
        /*00a8*/ 	.byte	0x04, 0x11
        /*00aa*/ 	.short	(.L_29 - .L_28)
	.align		4
.L_28:
        /*00ac*/ 	.word	index@(_Z24executeSecondLayer_partCPdS_S_)
        /*00b0*/ 	.word	0x00000000


	//----- nvinfo : EIATTR_MIN_STACK_SIZE
	.align		4
.L_29:
        /*00b4*/ 	.byte	0x04, 0x12
        /*00b6*/ 	.short	(.L_31 - .L_30)
	.align		4
.L_30:
        /*00b8*/ 	.word	index@(_Z24executeSecondLayer_partCPdS_S_)
        /*00bc*/ 	.word	0x00000000


	//----- nvinfo : EIATTR_MIN_STACK_SIZE
	.align		4
.L_31:
        /*00c0*/ 	.byte	0x04, 0x12
        /*00c2*/ 	.short	(.L_33 - .L_32)
	.align		4
.L_32:
        /*00c4*/ 	.word	index@(_Z24executeSecondLayer_partBPdS_S_)
        /*00c8*/ 	.word	0x00000000


	//----- nvinfo : EIATTR_MIN_STACK_SIZE
	.align		4
.L_33:
        /*00cc*/ 	.byte	0x04, 0x12
        /*00ce*/ 	.short	(.L_35 - .L_34)
	.align		4
.L_34:
        /*00d0*/ 	.word	index@(_Z24executeSecondLayer_partAPdS_S_)
        /*00d4*/ 	.word	0x00000000


	//----- nvinfo : EIATTR_MIN_STACK_SIZE
	.align		4
.L_35:
        /*00d8*/ 	.byte	0x04, 0x12
        /*00da*/ 	.short	(.L_37 - .L_36)
	.align		4
.L_36:
        /*00dc*/ 	.word	index@(_Z23executeFirstLayer_partCPdS_S_S_S_S_S_)
        /*00e0*/ 	.word	0x00000000


	//----- nvinfo : EIATTR_MIN_STACK_SIZE
	.align		4
.L_37:
        /*00e4*/ 	.byte	0x04, 0x12
        /*00e6*/ 	.short	(.L_39 - .L_38)
	.align		4
.L_38:
        /*00e8*/ 	.word	index@(_Z23executeFirstLayer_partBPdS_S_S_S_S_S_)
        /*00ec*/ 	.word	0x00000000


	//----- nvinfo : EIATTR_MIN_STACK_SIZE
	.align		4
.L_39:
        /*00f0*/ 	.byte	0x04, 0x12
        /*00f2*/ 	.short	(.L_41 - .L_40)
	.align		4
.L_40:
        /*00f4*/ 	.word	index@(_Z23executeFirstLayer_partAPdS_S_S_S_S_S_)
        /*00f8*/ 	.word	0x00000000
.L_41:


//--------------------- .nv.compat                --------------------------
	.section	.nv.compat,"",@"SHT_CUDA_COMPAT_INFO"
	.align	4
        /*0000*/ 	.byte	0x02, 0x09, 0x00, 0x00, 0x02, 0x02, 0x01, 0x00, 0x02, 0x05, 0x05, 0x00, 0x03, 0x07, 0x01, 0x01
        /*0010*/ 	.byte	0x02, 0x03, 0x00, 0x00, 0x02, 0x06, 0x01, 0x00, 0x04, 0x0b, 0x08, 0x00, 0x01, 0x00, 0x00, 0x00
        /*0020*/ 	.byte	0x00, 0x00, 0x00, 0x00


//--------------------- .nv.info._Z24executeSecondLayer_partCPdS_S_ --------------------------
	.section	.nv.info._Z24executeSecondLayer_partCPdS_S_,"",@"SHT_CUDA_INFO"
	.sectionflags	@""
	.align	4


	//----- nvinfo : EIATTR_CUDA_API_VERSION
	.align		4
        /*0000*/ 	.byte	0x04, 0x37
        /*0002*/ 	.short	(.L_43 - .L_42)
.L_42:
        /*0004*/ 	.word	0x00000082


	//----- nvinfo : EIATTR_KPARAM_INFO
	.align		4
.L_43:
        /*0008*/ 	.byte	0x04, 0x17
        /*000a*/ 	.short	(.L_45 - .L_44)
.L_44:
        /*000c*/ 	.word	0x00000000
        /*0010*/ 	.short	0x0002
        /*0012*/ 	.short	0x0010
        /*0014*/ 	.byte	0x00, 0xf5, 0x21, 0x00


	//----- nvinfo : EIATTR_KPARAM_INFO
	.align		4
.L_45:
        /*0018*/ 	.byte	0x04, 0x17
        /*001a*/ 	.short	(.L_47 - .L_46)
.L_46:
        /*001c*/ 	.word	0x00000000
        /*0020*/ 	.short	0x0001
        /*0022*/ 	.short	0x0008
        /*0024*/ 	.byte	0x00, 0xf5, 0x21, 0x00


	//----- nvinfo : EIATTR_KPARAM_INFO
	.align		4
.L_47:
        /*0028*/ 	.byte	0x04, 0x17
        /*002a*/ 	.short	(.L_49 - .L_48)
.L_48:
        /*002c*/ 	.word	0x00000000
        /*0030*/ 	.short	0x0000
        /*0032*/ 	.short	0x0000
        /*0034*/ 	.byte	0x00, 0xf5, 0x21, 0x00


	//----- nvinfo : EIATTR_SPARSE_MMA_MASK
	.align		4
.L_49:
        /*0038*/ 	.byte	0x03, 0x50
        /*003a*/ 	.short	0x0000


	//----- nvinfo : EIATTR_MAXREG_COUNT
	.align		4
        /*003c*/ 	.byte	0x03, 0x1b
        /*003e*/ 	.short	0x00ff


	//----- nvinfo : EIATTR_MERCURY_ISA_VERSION
	.align		4
        /*0040*/ 	.byte	0x03, 0x5f
        /*0042*/ 	.short	0x0101


	//----- nvinfo : EIATTR_VRC_CTA_INIT_COUNT
	.align		4
        /*0044*/ 	.byte	0x02, 0x4a
	.zero		1
	.zero		1


	//----- nvinfo : EIATTR_EXIT_INSTR_OFFSETS
	.align		4
        /*0048*/ 	.byte	0x04, 0x1c
        /*004a*/ 	.short	(.L_51 - .L_50)


	//   ....[0]....
.L_50:
        /*004c*/ 	.word	0x00000350


	//----- nvinfo : EIATTR_CBANK_PARAM_SIZE
	.align		4
.L_51:
        /*0050*/ 	.byte	0x03, 0x19
        /*0052*/ 	.short	0x0018


	//----- nvinfo : EIATTR_PARAM_CBANK
	.align		4
        /*0054*/ 	.byte	0x04, 0x0a
        /*0056*/ 	.short	(.L_53 - .L_52)
	.align		4
.L_52:
        /*0058*/ 	.word	index@(.nv.constant0._Z24executeSecondLayer_partCPdS_S_)
        /*005c*/ 	.short	0x0380
        /*005e*/ 	.short	0x0018


	//----- nvinfo : EIATTR_SW_WAR
	.align		4
.L_53:
        /*0060*/ 	.byte	0x04, 0x36
        /*0062*/ 	.short	(.L_55 - .L_54)
.L_54:
        /*0064*/ 	.word	0x00000008
.L_55:


//--------------------- .nv.info._Z24executeSecondLayer_partBPdS_S_ --------------------------
	.section	.nv.info._Z24executeSecondLayer_partBPdS_S_,"",@"SHT_CUDA_INFO"
	.sectionflags	@""
	.align	4


	//----- nvinfo : EIATTR_CUDA_API_VERSION
	.align		4
        /*0000*/ 	.byte	0x04, 0x37
        /*0002*/ 	.short	(.L_57 - .L_56)
.L_56:
        /*0004*/ 	.word	0x00000082


	//----- nvinfo : EIATTR_KPARAM_INFO
	.align		4
.L_57:
        /*0008*/ 	.byte	0x04, 0x17
        /*000a*/ 	.short	(.L_59 - .L_58)
.L_58:
        /*000c*/ 	.word	0x00000000
        /*0010*/ 	.short	0x0002
        /*0012*/ 	.short	0x0010
        /*0014*/ 	.byte	0x00, 0xf5, 0x21, 0x00


	//----- nvinfo : EIATTR_KPARAM_INFO
	.align		4
.L_59:
        /*0018*/ 	.byte	0x04, 0x17
        /*001a*/ 	.short	(.L_61 - .L_60)
.L_60:
        /*001c*/ 	.word	0x00000000
        /*0020*/ 	.short	0x0001
        /*0022*/ 	.short	0x0008
        /*0024*/ 	.byte	0x00, 0xf5, 0x21, 0x00


	//----- nvinfo : EIATTR_KPARAM_INFO
	.align		4
.L_61:
        /*0028*/ 	.byte	0x04, 0x17
        /*002a*/ 	.short	(.L_63 - .L_62)
.L_62:
        /*002c*/ 	.word	0x00000000
        /*0030*/ 	.short	0x0000
        /*0032*/ 	.short	0x0000
        /*0034*/ 	.byte	0x00, 0xf5, 0x21, 0x00


	//----- nvinfo : EIATTR_SPARSE_MMA_MASK
	.align		4
.L_63:
        /*0038*/ 	.byte	0x03, 0x50
        /*003a*/ 	.short	0x0000


	//----- nvinfo : EIATTR_MAXREG_COUNT
	.align		4
        /*003c*/ 	.byte	0x03, 0x1b
        /*003e*/ 	.short	0x00ff


	//----- nvinfo : EIATTR_MERCURY_ISA_VERSION
	.align		4
        /*0040*/ 	.byte	0x03, 0x5f
        /*0042*/ 	.short	0x0101


	//----- nvinfo : EIATTR_VRC_CTA_INIT_COUNT
	.align		4
        /*0044*/ 	.byte	0x02, 0x4a
	.zero		1
	.zero		1


	//----- nvinfo : EIATTR_EXIT_INSTR_OFFSETS
	.align		4
        /*0048*/ 	.byte	0x04, 0x1c
        /*004a*/ 	.short	(.L_65 - .L_64)


	//   ....[0]....
.L_64:
        /*004c*/ 	.word	0x00000360


	//----- nvinfo : EIATTR_CBANK_PARAM_SIZE
	.align		4
.L_65:
        /*0050*/ 	.byte	0x03, 0x19
        /*0052*/ 	.short	0x0018


	//----- nvinfo : EIATTR_PARAM_CBANK
	.align		4
        /*0054*/ 	.byte	0x04, 0x0a
        /*0056*/ 	.short	(.L_67 - .L_66)
	.align		4
.L_66:
        /*0058*/ 	.word	index@(.nv.constant0._Z24executeSecondLayer_partBPdS_S_)
        /*005c*/ 	.short	0x0380
        /*005e*/ 	.short	0x0018


	//----- nvinfo : EIATTR_SW_WAR
	.align		4
.L_67:
        /*0060*/ 	.byte	0x04, 0x36
        /*0062*/ 	.short	(.L_69 - .L_68)
.L_68:
        /*0064*/ 	.word	0x00000008
.L_69:


//--------------------- .nv.info._Z24executeSecondLayer_partAPdS_S_ --------------------------
	.section	.nv.info._Z24executeSecondLayer_partAPdS_S_,"",@"SHT_CUDA_INFO"
	.sectionflags	@""
	.align	4


	//----- nvinfo : EIATTR_CUDA_API_VERSION
	.align		4
        /*0000*/ 	.byte	0x04, 0x37
        /*0002*/ 	.short	(.L_71 - .L_70)
.L_70:
        /*0004*/ 	.word	0x00000082


	//----- nvinfo : EIATTR_KPARAM_INFO
	.align		4
.L_71:
        /*0008*/ 	.byte	0x04, 0x17
        /*000a*/ 	.short	(.L_73 - .L_72)
.L_72:
        /*000c*/ 	.word	0x00000000
        /*0010*/ 	.short	0x0002
        /*0012*/ 	.short	0x0010
        /*0014*/ 	.byte	0x00, 0xf5, 0x21, 0x00


	//----- nvinfo : EIATTR_KPARAM_INFO
	.align		4
.L_73:
        /*0018*/ 	.byte	0x04, 0x17
        /*001a*/ 	.short	(.L_75 - .L_74)
.L_74:
        /*001c*/ 	.word	0x00000000
        /*0020*/ 	.short	0x0001
        /*0022*/ 	.short	0x0008
        /*0024*/ 	.byte	0x00, 0xf5, 0x21, 0x00


	//----- nvinfo : EIATTR_KPARAM_INFO
	.align		4
.L_75:
        /*0028*/ 	.byte	0x04, 0x17
        /*002a*/ 	.short	(.L_77 - .L_76)
.L_76:
        /*002c*/ 	.word	0x00000000
        /*0030*/ 	.short	0x0000
        /*0032*/ 	.short	0x0000
        /*0034*/ 	.byte	0x00, 0xf5, 0x21, 0x00


	//----- nvinfo : EIATTR_SPARSE_MMA_MASK
	.align		4
.L_77:
        /*0038*/ 	.byte	0x03, 0x50
        /*003a*/ 	.short	0x0000


	//----- nvinfo : EIATTR_MAXREG_COUNT
	.align		4
        /*003c*/ 	.byte	0x03, 0x1b
        /*003e*/ 	.short	0x00ff


	//----- nvinfo : EIATTR_MERCURY_ISA_VERSION
	.align		4
        /*0040*/ 	.byte	0x03, 0x5f
        /*0042*/ 	.short	0x0101


	//----- nvinfo : EIATTR_VRC_CTA_INIT_COUNT
	.align		4
        /*0044*/ 	.byte	0x02, 0x4a
	.zero		1
	.zero		1


	//----- nvinfo : EIATTR_EXIT_INSTR_OFFSETS
	.align		4
        /*0048*/ 	.byte	0x04, 0x1c
        /*004a*/ 	.short	(.L_79 - .L_78)


	//   ....[0]....
.L_78:
        /*004c*/ 	.word	0x00000350


	//----- nvinfo : EIATTR_CBANK_PARAM_SIZE
	.align		4
.L_79:
        /*0050*/ 	.byte	0x03, 0x19
        /*0052*/ 	.short	0x0018


	//----- nvinfo : EIATTR_PARAM_CBANK
	.align		4
        /*0054*/ 	.byte	0x04, 0x0a
        /*0056*/ 	.short	(.L_81 - .L_80)
	.align		4
.L_80:
        /*0058*/ 	.word	index@(.nv.constant0._Z24executeSecondLayer_partAPdS_S_)
        /*005c*/ 	.short	0x0380
        /*005e*/ 	.short	0x0018


	//----- nvinfo : EIATTR_SW_WAR
	.align		4
.L_81:
        /*0060*/ 	.byte	0x04, 0x36
        /*0062*/ 	.short	(.L_83 - .L_82)
.L_82:
        /*0064*/ 	.word	0x00000008
.L_83:


//--------------------- .nv.info._Z23executeFirstLayer_partCPdS_S_S_S_S_S_ --------------------------
	.section	.nv.info._Z23executeFirstLayer_partCPdS_S_S_S_S_S_,"",@"SHT_CUDA_INFO"
	.sectionflags	@""
	.align	4


	//----- nvinfo : EIATTR_CUDA_API_VERSION
	.align		4
        /*0000*/ 	.byte	0x04, 0x37
        /*0002*/ 	.short	(.L_85 - .L_84)
.L_84:
        /*0004*/ 	.word	0x00000082


	//----- nvinfo : EIATTR_KPARAM_INFO
	.align		4
.L_85:
        /*0008*/ 	.byte	0x04, 0x17
        /*000a*/ 	.short	(.L_87 - .L_86)
.L_86:
        /*000c*/ 	.word	0x00000000
        /*0010*/ 	.short	0x0006
        /*0012*/ 	.short	0x0030
        /*0014*/ 	.byte	0x00, 0xf5, 0x21, 0x00


	//----- nvinfo : EIATTR_KPARAM_INFO
	.align		4
.L_87:
        /*0018*/ 	.byte	0x04, 0x17
        /*001a*/ 	.short	(.L_89 - .L_88)
.L_88:
        /*001c*/ 	.word	0x00000000
        /*0020*/ 	.short	0x0005
        /*0022*/ 	.short	0x0028
        /*0024*/ 	.byte	0x00, 0xf5, 0x21, 0x00


	//----- nvinfo : EIATTR_KPARAM_INFO
	.align		4
.L_89:
        /*0028*/ 	.byte	0x04, 0x17
        /*002a*/ 	.short	(.L_91 - .L_90)
.L_90:
        /*002c*/ 	.word	0x00000000
        /*0030*/ 	.short	0x0004
        /*0032*/ 	.short	0x0020
        /*0034*/ 	.byte	0x00, 0xf5, 0x21, 0x00


	//----- nvinfo : EIATTR_KPARAM_INFO
	.align		4
.L_91:
        /*0038*/ 	.byte	0x04, 0x17
        /*003a*/ 	.short	(.L_93 - .L_92)
.L_92:
        /*003c*/ 	.word	0x00000000
        /*0040*/ 	.short	0x0003
        /*0042*/ 	.short	0x0018
        /*0044*/ 	.byte	0x00, 0xf5, 0x21, 0x00


	//----- nvinfo : EIATTR_KPARAM_INFO
	.align		4
.L_93:
        /*0048*/ 	.byte	0x04, 0x17
        /*004a*/ 	.short	(.L_95 - .L_94)
.L_94:
        /*004c*/ 	.word	0x00000000
        /*0050*/ 	.short	0x0002
        /*0052*/ 	.short	0x0010
        /*0054*/ 	.byte	0x00, 0xf5, 0x21, 0x00


	//----- nvinfo : EIATTR_KPARAM_INFO
	.align		4
.L_95:
        /*0058*/ 	.byte	0x04, 0x17
        /*005a*/ 	.short	(.L_97 - .L_96)
.L_96:
        /*005c*/ 	.word	0x00000000
        /*0060*/ 	.short	0x0001
        /*0062*/ 	.short	0x0008
        /*0064*/ 	.byte	0x00, 0xf5, 0x21, 0x00


	//----- nvinfo : EIATTR_KPARAM_INFO
	.align		4
.L_97:
        /*0068*/ 	.byte	0x04, 0x17
        /*006a*/ 	.short	(.L_99 - .L_98)
.L_98:
        /*006c*/ 	.word	0x00000000
        /*0070*/ 	.short	0x0000
        /*0072*/ 	.short	0x0000
        /*0074*/ 	.byte	0x00, 0xf5, 0x21, 0x00


	//----- nvinfo : EIATTR_SPARSE_MMA_MASK
	.align		4
.L_99:
        /*0078*/ 	.byte	0x03, 0x50
        /*007a*/ 	.short	0x0000


	//----- nvinfo : EIATTR_MAXREG_COUNT
	.align		4
        /*007c*/ 	.byte	0x03, 0x1b
        /*007e*/ 	.short	0x00ff


	//----- nvinfo : EIATTR_MERCURY_ISA_VERSION
	.align		4
        /*0080*/ 	.byte	0x03, 0x5f
        /*0082*/ 	.short	0x0101


	//----- nvinfo : EIATTR_VRC_CTA_INIT_COUNT
	.align		4
        /*0084*/ 	.byte	0x02, 0x4a
	.zero		1
	.zero		1


	//----- nvinfo : EIATTR_EXIT_INSTR_OFFSETS
	.align		4
        /*0088*/ 	.byte	0x04, 0x1c
        /*008a*/ 	.short	(.L_101 - .L_100)


	//   ....[0]....
.L_100:
        /*008c*/ 	.word	0x00000950


	//----- nvinfo : EIATTR_CRS_STACK_SIZE
	.align		4
.L_101:
        /*0090*/ 	.byte	0x04, 0x1e
        /*0092*/ 	.short	(.L_103 - .L_102)
.L_102:
        /*0094*/ 	.word	0x00000000


	//----- nvinfo : EIATTR_CBANK_PARAM_SIZE
	.align		4
.L_103:
        /*0098*/ 	.byte	0x03, 0x19
        /*009a*/ 	.short	0x0038


	//----- nvinfo : EIATTR_PARAM_CBANK
	.align		4
        /*009c*/ 	.byte	0x04, 0x0a
        /*009e*/ 	.short	(.L_105 - .L_104)
	.align		4
.L_104:
        /*00a0*/ 	.word	index@(.nv.constant0._Z23executeFirstLayer_partCPdS_S_S_S_S_S_)
        /*00a4*/ 	.short	0x0380
        /*00a6*/ 	.short	0x0038


	//----- nvinfo : EIATTR_SW_WAR
	.align		4
.L_105:
        /*00a8*/ 	.byte	0x04, 0x36
        /*00aa*/ 	.short	(.L_107 - .L_106)
.L_106:
        /*00ac*/ 	.word	0x00000008
.L_107:


//--------------------- .nv.info._Z23executeFirstLayer_partBPdS_S_S_S_S_S_ --------------------------
	.section	.nv.info._Z23executeFirstLayer_partBPdS_S_S_S_S_S_,"",@"SHT_CUDA_INFO"
	.sectionflags	@""
	.align	4


	//----- nvinfo : EIATTR_CUDA_API_VERSION
	.align		4
        /*0000*/ 	.byte	0x04, 0x37
        /*0002*/ 	.short	(.L_109 - .L_108)
.L_108:
        /*0004*/ 	.word	0x00000082


	//----- nvinfo : EIATTR_KPARAM_INFO
	.align		4
.L_109:
        /*0008*/ 	.byte	0x04, 0x17
        /*000a*/ 	.short	(.L_111 - .L_110)
.L_110:
        /*000c*/ 	.word	0x00000000
        /*0010*/ 	.short	0x0006
        /*0012*/ 	.short	0x0030
        /*0014*/ 	.byte	0x00, 0xf5, 0x21, 0x00


	//----- nvinfo : EIATTR_KPARAM_INFO
	.align		4
.L_111:
        /*0018*/ 	.byte	0x04, 0x17
        /*001a*/ 	.short	(.L_113 - .L_112)
.L_112:
        /*001c*/ 	.word	0x00000000
        /*0020*/ 	.short	0x0005
        /*0022*/ 	.short	0x0028
        /*0024*/ 	.byte	0x00, 0xf5, 0x21, 0x00


	//----- nvinfo : EIATTR_KPARAM_INFO
	.align		4
.L_113:
        /*0028*/ 	.byte	0x04, 0x17
        /*002a*/ 	.short	(.L_115 - .L_114)
.L_114:
        /*002c*/ 	.word	0x00000000
        /*0030*/ 	.short	0x0004
        /*0032*/ 	.short	0x0020
        /*0034*/ 	.byte	0x00, 0xf5, 0x21, 0x00


	//----- nvinfo : EIATTR_KPARAM_INFO
	.align		4
.L_115:
        /*0038*/ 	.byte	0x04, 0x17
        /*003a*/ 	.short	(.L_117 - .L_116)
.L_116:
        /*003c*/ 	.word	0x00000000
        /*0040*/ 	.short	0x0003
        /*0042*/ 	.short	0x0018
        /*0044*/ 	.byte	0x00, 0xf5, 0x21, 0x00


	//----- nvinfo : EIATTR_KPARAM_INFO
	.align		4
.L_117:
        /*0048*/ 	.byte	0x04, 0x17
        /*004a*/ 	.short	(.L_119 - .L_118)
.L_118:
        /*004c*/ 	.word	0x00000000
        /*0050*/ 	.short	0x0002
        /*0052*/ 	.short	0x0010
        /*0054*/ 	.byte	0x00, 0xf5, 0x21, 0x00


	//----- nvinfo : EIATTR_KPARAM_INFO
	.align		4
.L_119:
        /*0058*/ 	.byte	0x04, 0x17
        /*005a*/ 	.short	(.L_121 - .L_120)
.L_120:
        /*005c*/ 	.word	0x00000000
        /*0060*/ 	.short	0x0001
        /*0062*/ 	.short	0x0008
        /*0064*/ 	.byte	0x00, 0xf5, 0x21, 0x00


	//----- nvinfo : EIATTR_KPARAM_INFO
	.align		4
.L_121:
        /*0068*/ 	.byte	0x04, 0x17
        /*006a*/ 	.short	(.L_123 - .L_122)
.L_122:
        /*006c*/ 	.word	0x00000000
        /*0070*/ 	.short	0x0000
        /*0072*/ 	.short	0x0000
        /*0074*/ 	.byte	0x00, 0xf5, 0x21, 0x00


	//----- nvinfo : EIATTR_SPARSE_MMA_MASK
	.align		4
.L_123:
        /*0078*/ 	.byte	0x03, 0x50
        /*007a*/ 	.short	0x0000


	//----- nvinfo : EIATTR_MAXREG_COUNT
	.align		4
        /*007c*/ 	.byte	0x03, 0x1b
        /*007e*/ 	.short	0x00ff


	//----- nvinfo : EIATTR_MERCURY_ISA_VERSION
	.align		4
        /*0080*/ 	.byte	0x03, 0x5f
        /*0082*/ 	.short	0x0101


	//----- nvinfo : EIATTR_VRC_CTA_INIT_COUNT
	.align		4
        /*0084*/ 	.byte	0x02, 0x4a
	.zero		1
	.zero		1


	//----- nvinfo : EIATTR_EXIT_INSTR_OFFSETS
	.align		4
        /*0088*/ 	.byte	0x04, 0x1c
        /*008a*/ 	.short	(.L_125 - .L_124)


	//   ....[0]....
.L_124:
        /*008c*/ 	.word	0x00000970


	//----- nvinfo : EIATTR_CRS_STACK_SIZE
	.align		4
.L_125:
        /*0090*/ 	.byte	0x04, 0x1e
        /*0092*/ 	.short	(.L_127 - .L_126)
.L_126:
        /*0094*/ 	.word	0x00000000


	//----- nvinfo : EIATTR_CBANK_PARAM_SIZE
	.align		4
.L_127:
        /*0098*/ 	.byte	0x03, 0x19
        /*009a*/ 	.short	0x0038


	//----- nvinfo : EIATTR_PARAM_CBANK
	.align		4
        /*009c*/ 	.byte	0x04, 0x0a
        /*009e*/ 	.short	(.L_129 - .L_128)
	.align		4
.L_128:
        /*00a0*/ 	.word	index@(.nv.constant0._Z23executeFirstLayer_partBPdS_S_S_S_S_S_)
        /*00a4*/ 	.short	0x0380
        /*00a6*/ 	.short	0x0038


	//----- nvinfo : EIATTR_SW_WAR
	.align		4
.L_129:
        /*00a8*/ 	.byte	0x04, 0x36
        /*00aa*/ 	.short	(.L_131 - .L_130)
.L_130:
        /*00ac*/ 	.word	0x00000008
.L_131:


//--------------------- .nv.info._Z23executeFirstLayer_partAPdS_S_S_S_S_S_ --------------------------
	.section	.nv.info._Z23executeFirstLayer_partAPdS_S_S_S_S_S_,"",@"SHT_CUDA_INFO"
	.sectionflags	@""
	.align	4


	//----- nvinfo : EIATTR_CUDA_API_VERSION
	.align		4
        /*0000*/ 	.byte	0x04, 0x37
        /*0002*/ 	.short	(.L_133 - .L_132)
.L_132:
        /*0004*/ 	.word	0x00000082


	//----- nvinfo : EIATTR_KPARAM_INFO
	.align		4
.L_133:
        /*0008*/ 	.byte	0x04, 0x17
        /*000a*/ 	.short	(.L_135 - .L_134)
.L_134:
        /*000c*/ 	.word	0x00000000
        /*0010*/ 	.short	0x0006
        /*0012*/ 	.short	0x0030
        /*0014*/ 	.byte	0x00, 0xf5, 0x21, 0x00


	//----- nvinfo : EIATTR_KPARAM_INFO
	.align		4
.L_135:
        /*0018*/ 	.byte	0x04, 0x17
        /*001a*/ 	.short	(.L_137 - .L_136)
.L_136:
        /*001c*/ 	.word	0x00000000
        /*0020*/ 	.short	0x0005
        /*0022*/ 	.short	0x0028
        /*0024*/ 	.byte	0x00, 0xf5, 0x21, 0x00


	//----- nvinfo : EIATTR_KPARAM_INFO
	.align		4
.L_137:
        /*0028*/ 	.byte	0x04, 0x17
        /*002a*/ 	.short	(.L_139 - .L_138)
.L_138:
        /*002c*/ 	.word	0x00000000
        /*0030*/ 	.short	0x0004
        /*0032*/ 	.short	0x0020
        /*0034*/ 	.byte	0x00, 0xf5, 0x21, 0x00


	//----- nvinfo : EIATTR_KPARAM_INFO
	.align		4
.L_139:
        /*0038*/ 	.byte	0x04, 0x17
        /*003a*/ 	.short	(.L_141 - .L_140)
.L_140:
        /*003c*/ 	.word	0x00000000
        /*0040*/ 	.short	0x0003
        /*0042*/ 	.short	0x0018
        /*0044*/ 	.byte	0x00, 0xf5, 0x21, 0x00


	//----- nvinfo : EIATTR_KPARAM_INFO
	.align		4
.L_141:
        /*0048*/ 	.byte	0x04, 0x17
        /*004a*/ 	.short	(.L_143 - .L_142)
.L_142:
        /*004c*/ 	.word	0x00000000
        /*0050*/ 	.short	0x0002
        /*0052*/ 	.short	0x0010
        /*0054*/ 	.byte	0x00, 0xf5, 0x21, 0x00


	//----- nvinfo : EIATTR_KPARAM_INFO
	.align		4
.L_143:
        /*0058*/ 	.byte	0x04, 0x17
        /*005a*/ 	.short	(.L_145 - .L_144)
.L_144:
        /*005c*/ 	.word	0x00000000
        /*0060*/ 	.short	0x0001
        /*0062*/ 	.short	0x0008
        /*0064*/ 	.byte	0x00, 0xf5, 0x21, 0x00


	//----- nvinfo : EIATTR_KPARAM_INFO
	.align		4
.L_145:
        /*0068*/ 	.byte	0x04, 0x17
        /*006a*/ 	.short	(.L_147 - .L_146)
.L_146:
        /*006c*/ 	.word	0x00000000
        /*0070*/ 	.short	0x0000
        /*0072*/ 	.short	0x0000
        /*0074*/ 	.byte	0x00, 0xf5, 0x21, 0x00


	//----- nvinfo : EIATTR_SPARSE_MMA_MASK
	.align		4
.L_147:
        /*0078*/ 	.byte	0x03, 0x50
        /*007a*/ 	.short	0x0000


	//----- nvinfo : EIATTR_MAXREG_COUNT
	.align		4
        /*007c*/ 	.byte	0x03, 0x1b
        /*007e*/ 	.short	0x00ff


	//----- nvinfo : EIATTR_MERCURY_ISA_VERSION
	.align		4
        /*0080*/ 	.byte	0x03, 0x5f
        /*0082*/ 	.short	0x0101


	//----- nvinfo : EIATTR_VRC_CTA_INIT_COUNT
	.align		4
        /*0084*/ 	.byte	0x02, 0x4a
	.zero		1
	.zero		1


	//----- nvinfo : EIATTR_EXIT_INSTR_OFFSETS
	.align		4
        /*0088*/ 	.byte	0x04, 0x1c
        /*008a*/ 	.short	(.L_149 - .L_148)


	//   ....[0]....
.L_148:
        /*008c*/ 	.word	0x00000980


	//----- nvinfo : EIATTR_CRS_STACK_SIZE
	.align		4
.L_149:
        /*0090*/ 	.byte	0x04, 0x1e
        /*0092*/ 	.short	(.L_151 - .L_150)
.L_150:
        /*0094*/ 	.word	0x00000000


	//----- nvinfo : EIATTR_CBANK_PARAM_SIZE
	.align		4
.L_151:
        /*0098*/ 	.byte	0x03, 0x19
        /*009a*/ 	.short	0x0038


	//----- nvinfo : EIATTR_PARAM_CBANK
	.align		4
        /*009c*/ 	.byte	0x04, 0x0a
        /*009e*/ 	.short	(.L_153 - .L_152)
	.align		4
.L_152:
        /*00a0*/ 	.word	index@(.nv.constant0._Z23executeFirstLayer_partAPdS_S_S_S_S_S_)
        /*00a4*/ 	.short	0x0380
        /*00a6*/ 	.short	0x0038


	//----- nvinfo : EIATTR_SW_WAR
	.align		4
.L_153:
        /*00a8*/ 	.byte	0x04, 0x36
        /*00aa*/ 	.short	(.L_155 - .L_154)
.L_154:
        /*00ac*/ 	.word	0x00000008
.L_155:


//--------------------- .nv.callgraph             --------------------------
	.section	.nv.callgraph,"",@"SHT_CUDA_CALLGRAPH"
	.align	4
	.sectionentsize	8
	.align		4
        /*0000*/ 	.word	0x00000000
	.align		4
        /*0004*/ 	.word	0xffffffff
	.align		4
        /*0008*/ 	.word	0x00000000
	.align		4
        /*000c*/ 	.word	0xfffffffe
	.align		4
        /*0010*/ 	.word	0x00000000
	.align		4
        /*0014*/ 	.word	0xfffffffd
	.align		4
        /*0018*/ 	.word	0x00000000
	.align		4
        /*001c*/ 	.word	0xfffffffc


//--------------------- .text._Z24executeSecondLayer_partCPdS_S_ --------------------------
	.section	.text._Z24executeSecondLayer_partCPdS_S_,"ax",@progbits
	.align	128
        .global         _Z24executeSecondLayer_partCPdS_S_
        .type           _Z24executeSecondLayer_partCPdS_S_,@function
        .size           _Z24executeSecondLayer_partCPdS_S_,(.L_x_30 - _Z24executeSecondLayer_partCPdS_S_)
        .other          _Z24executeSecondLayer_partCPdS_S_,@"STO_CUDA_ENTRY STV_DEFAULT"
_Z24executeSecondLayer_partCPdS_S_:
.text._Z24executeSecondLayer_partCPdS_S_:
[----:B------:R-:W-:Y:S01]  /*0000*/  LDC R1, c[0x0][0x37c] ;  /* 0x0000df00ff017b82 */ /* 0x000fe20000000800 */
[----:B------:R-:W0:Y:S07]  /*0010*/  S2R R0, SR_CTAID.Y ;  /* 0x0000000000007919 */ /* 0x000e2e0000002600 */
[----:B------:R-:W1:Y:S01]  /*0020*/  LDC.64 R14, c[0x0][0x388] ;  /* 0x0000e200ff0e7b82 */ /* 0x000e620000000a00 */
[----:B------:R-:W2:Y:S01]  /*0030*/  LDCU.64 UR6, c[0x0][0x380] ;  /* 0x00007000ff0677ac */ /* 0x000ea20008000a00 */
[----:B------:R-:W0:Y:S01]  /*0040*/  S2R R3, SR_TID.Y ;  /* 0x0000000000037919 */ /* 0x000e220000002200 */
[----:B------:R-:W3:Y:S01]  /*0050*/  LDCU.64 UR4, c[0x0][0x358] ;  /* 0x00006b00ff0477ac */ /* 0x000ee20008000a00 */
[----:B------:R-:W4:Y:S01]  /*0060*/  S2R R16, SR_TID.X ;  /* 0x0000000000107919 */ /* 0x000f220000002100 */
[----:B------:R-:W5:Y:S01]  /*0070*/  S2R R17, SR_CTAID.X ;  /* 0x0000000000117919 */ /* 0x000f620000002500 */
[----:B0-----:R-:W-:Y:S01]  /*0080*/  LEA R0, R0, R3, 0x4 ;  /* 0x0000000300007211 */ /* 0x001fe200078e20ff */
[----:B----4-:R-:W-:-:S04]  /*0090*/  IMAD R3, R16, 0x72, RZ ;  /* 0x0000007210037824 */ /* 0x010fc800078e02ff */
[----:B-----5:R-:W-:-:S05]  /*00a0*/  IMAD R2, R17, 0x32c4, R0 ;  /* 0x000032c411027824 */ /* 0x020fca00078e0200 */
[----:B------:R-:W-:Y:S01]  /*00b0*/  IADD3 R2, P0, PT, R3, R2, RZ ;  /* 0x0000000203027210 */ /* 0x000fe20007f1e0ff */
[----:B------:R-:W-:-:S03]  /*00c0*/  IMAD R3, R17, 0x9, RZ ;  /* 0x0000000911037824 */ /* 0x000fc600078e02ff */
[----:B------:R-:W-:Y:S01]  /*00d0*/  IADD3.X R5, PT, PT, RZ, RZ, RZ, P0, !PT ;  /* 0x000000ffff057210 */ /* 0x000fe200007fe4ff */
[----:B-1----:R-:W-:Y:S01]  /*00e0*/  IMAD.WIDE.U32 R14, R3, 0x8, R14 ;  /* 0x00000008030e7825 */ /* 0x002fe200078e000e */
[----:B--2---:R-:W-:-:S04]  /*00f0*/  LEA R6, P0, R2, UR6, 0x3 ;  /* 0x0000000602067c11 */ /* 0x004fc8000f8018ff */
[----:B------:R-:W-:Y:S01]  /*0100*/  LEA.HI.X R7, R2, UR7, R5, 0x3, P0 ;  /* 0x0000000702077c11 */ /* 0x000fe200080f1c05 */
[----:B---3--:R-:W2:Y:S04]  /*0110*/  LDG.E.64 R20, desc[UR4][R14.64+0x8] ;  /* 0x000008040e147981 */ /* 0x008ea8000c1e1b00 */
[----:B------:R-:W2:Y:S04]  /*0120*/  LDG.E.64 R18, desc[UR4][R6.64+0x15608] ;  /* 0x0156080406127981 */ /* 0x000ea8000c1e1b00 */
[----:B------:R-:W3:Y:S04]  /*0130*/  LDG.E.64 R10, desc[UR4][R14.64] ;  /* 0x000000040e0a7981 */ /* 0x000ee8000c1e1b00 */
[----:B------:R-:W3:Y:S04]  /*0140*/  LDG.E.64 R12, desc[UR4][R6.64+0x15600] ;  /* 0x01560004060c7981 */ /* 0x000ee8000c1e1b00 */
[----:B------:R-:W4:Y:S04]  /*0150*/  LDG.E.64 R22, desc[UR4][R14.64+0x20] ;  /* 0x000020040e167981 */ /* 0x000f28000c1e1b00 */
[----:B------:R-:W4:Y:S04]  /*0160*/  LDG.E.64 R4, desc[UR4][R6.64+0x15998] ;  /* 0x0159980406047981 */ /* 0x000f28000c1e1b00 */
[----:B------:R-:W5:Y:S04]  /*0170*/  LDG.E.64 R2, desc[UR4][R14.64+0x10] ;  /* 0x000010040e027981 */ /* 0x000f68000c1e1b00 */
[----:B------:R-:W5:Y:S04]  /*0180*/  LDG.E.64 R8, desc[UR4][R6.64+0x15610] ;  /* 0x0156100406087981 */ /* 0x000f68000c1e1b00 */
[----:B------:R-:W5:Y:S01]  /*0190*/  LDG.E.64 R26, desc[UR4][R6.64+0x15d30] ;  /* 0x015d3004061a7981 */ /* 0x000f62000c1e1b00 */
[----:B--2---:R-:W-:-:S03]  /*01a0*/  DMUL R24, R18, R20 ;  /* 0x0000001412187228 */ /* 0x004fc60000000000 */
[----:B------:R-:W2:Y:S04]  /*01b0*/  LDG.E.64 R18, desc[UR4][R14.64+0x18] ;  /* 0x000018040e127981 */ /* 0x000ea8000c1e1b00 */
[----:B------:R-:W2:Y:S01]  /*01c0*/  LDG.E.64 R20, desc[UR4][R6.64+0x15990] ;  /* 0x0159900406147981 */ /* 0x000ea2000c1e1b00 */
[----:B---3--:R-:W-:-:S03]  /*01d0*/  DFMA R10, R12, R10, R24 ;  /* 0x0000000a0c0a722b */ /* 0x008fc60000000018 */
[----:B------:R-:W3:Y:S04]  /*01e0*/  LDG.E.64 R12, desc[UR4][R6.64+0x15d28] ;  /* 0x015d2804060c7981 */ /* 0x000ee8000c1e1b00 */
[----:B------:R-:W3:Y:S01]  /*01f0*/  LDG.E.64 R24, desc[UR4][R14.64+0x40] ;  /* 0x000040040e187981 */ /* 0x000ee2000c1e1b00 */
[----:B----4-:R-:W-:-:S03]  /*0200*/  DMUL R22, R4, R22 ;  /* 0x0000001604167228 */ /* 0x010fc60000000000 */
[----:B------:R-:W3:Y:S01]  /*0210*/  LDG.E.64 R4, desc[UR4][R14.64+0x38] ;  /* 0x000038040e047981 */ /* 0x000ee2000c1e1b00 */
[----:B-----5:R-:W-:-:S03]  /*0220*/  DFMA R2, R8, R2, R10 ;  /* 0x000000020802722b */ /* 0x020fc6000000000a */
[----:B------:R-:W4:Y:S04]  /*0230*/  LDG.E.64 R8, desc[UR4][R14.64+0x28] ;  /* 0x000028040e087981 */ /* 0x000f28000c1e1b00 */
[----:B------:R-:W4:Y:S01]  /*0240*/  LDG.E.64 R10, desc[UR4][R6.64+0x159a0] ;  /* 0x0159a004060a7981 */ /* 0x000f22000c1e1b00 */
[----:B--2---:R-:W-:-:S03]  /*0250*/  DFMA R18, R20, R18, R22 ;  /* 0x000000121412722b */ /* 0x004fc60000000016 */
[----:B------:R-:W2:Y:S04]  /*0260*/  LDG.E.64 R22, desc[UR4][R14.64+0x30] ;  /* 0x000030040e167981 */ /* 0x000ea8000c1e1b00 */
[----:B------:R-:W2:Y:S01]  /*0270*/  LDG.E.64 R20, desc[UR4][R6.64+0x15d20] ;  /* 0x015d200406147981 */ /* 0x000ea2000c1e1b00 */
[----:B---3--:R-:W-:Y:S01]  /*0280*/  DMUL R12, R12, R4 ;  /* 0x000000040c0c7228 */ /* 0x008fe20000000000 */
[----:B------:R-:W0:Y:S01]  /*0290*/  LDC.64 R4, c[0x0][0x390] ;  /* 0x0000e400ff047b82 */ /* 0x000e220000000a00 */
[----:B------:R-:W-:Y:S01]  /*02a0*/  DADD R2, RZ, R2 ;  /* 0x00000000ff027229 */ /* 0x000fe20000000002 */
[----:B------:R-:W-:Y:S01]  /*02b0*/  IMAD R17, R17, 0x3100, R0 ;  /* 0x0000310011117824 */ /* 0x000fe200078e0200 */
[----:B----4-:R-:W-:-:S03]  /*02c0*/  DFMA R8, R10, R8, R18 ;  /* 0x000000080a08722b */ /* 0x010fc60000000012 */
[----:B------:R-:W-:-:S05]  /*02d0*/  IMAD R17, R16, 0x70, R17 ;  /* 0x0000007010117824 */ /* 0x000fca00078e0211 */
[----:B------:R-:W-:Y:S01]  /*02e0*/  DADD R2, R2, R8 ;  /* 0x0000000002027229 */ /* 0x000fe20000000008 */
[----:B------:R-:W-:-:S05]  /*02f0*/  IADD3 R17, PT, PT, R17, 0x2a00, RZ ;  /* 0x00002a0011117810 */ /* 0x000fca0007ffe0ff */
[----:B0-----:R-:W-:Y:S01]  /*0300*/  IMAD.WIDE R4, R17, 0x8, R4 ;  /* 0x0000000811047825 */ /* 0x001fe200078e0204 */
[----:B--2---:R-:W-:-:S08]  /*0310*/  DFMA R12, R20, R22, R12 ;  /* 0x00000016140c722b */ /* 0x004fd0000000000c */
[----:B------:R-:W-:-:S08]  /*0320*/  DFMA R12, R26, R24, R12 ;  /* 0x000000181a0c722b */ /* 0x000fd0000000000c */
[----:B------:R-:W-:-:S07]  /*0330*/  DADD R2, R2, R12 ;  /* 0x0000000002027229 */ /* 0x000fce000000000c */
[----:B------:R-:W-:Y:S01]  /*0340*/  STG.E.64 desc[UR4][R4.64], R2 ;  /* 0x0000000204007986 */ /* 0x000fe2000c101b04 */
[----:B------:R-:W-:Y:S05]  /*0350*/  EXIT ;  /* 0x000000000000794d */ /* 0x000fea0003800000 */
.L_x_0:
[----:B------:R-:W-:-:S00]  /*0360*/  BRA `(.L_x_0) ;  /* 0xfffffffc00fc7947 */ /* 0x000fc0000383ffff */
[----:B------:R-:W-:-:S00]  /*0370*/  NOP ;  /* 0x0000000000007918 */ /* 0x000fc00000000000 */
        /* <DEDUP_REMOVED lines=8> */
.L_x_30:


//--------------------- .text._Z24executeSecondLayer_partBPdS_S_ --------------------------
	.section	.text._Z24executeSecondLayer_partBPdS_S_,"ax",@progbits
	.align	128
        .global         _Z24executeSecondLayer_partBPdS_S_
        .type           _Z24executeSecondLayer_partBPdS_S_,@function
        .size           _Z24executeSecondLayer_partBPdS_S_,(.L_x_31 - _Z24executeSecondLayer_partBPdS_S_)
        .other          _Z24executeSecondLayer_partBPdS_S_,@"STO_CUDA_ENTRY STV_DEFAULT"
_Z24executeSecondLayer_partBPdS_S_:
.text._Z24executeSecondLayer_partBPdS_S_:
        /* <DEDUP_REMOVED lines=8> */
[----:B0-----:R-:W-:-:S02]  /*0080*/  IMAD R2, R27, 0x720, R24 ;  /* 0x000007201b027824 */ /* 0x001fc400078e0218 */
[----:B----4-:R-:W-:Y:S02]  /*0090*/  IMAD R3, R0, 0x72, RZ ;  /* 0x0000007200037824 */ /* 0x010fe400078e02ff */
[----:B-----5:R-:W-:-:S05]  /*00a0*/  IMAD R2, R25, 0x32c4, R2 ;  /* 0x000032c419027824 */ /* 0x020fca00078e0202 */
[----:B------:R-:W-:Y:S02]  /*00b0*/  IADD3 R6, P0, PT, R3, R2, RZ ;  /* 0x0000000203067210 */ /* 0x000fe40007f1e0ff */
[----:B------:R-:W-:Y:S02]  /*00c0*/  LEA R3, R25, R25, 0x3 ;  /* 0x0000001919037211 */ /* 0x000fe400078e18ff */
[----:B------:R-:W-:Y:S02]  /*00d0*/  IADD3.X R7, PT, PT, RZ, RZ, RZ, P0, !PT ;  /* 0x000000ffff077210 */ /* 0x000fe400007fe4ff */
[----:B--2---:R-:W-:Y:S01]  /*00e0*/  LEA R2, P0, R6, UR6, 0x3 ;  /* 0x0000000606027c11 */ /* 0x004fe2000f8018ff */
[----:B-1----:R-:W-:-:S03]  /*00f0*/  IMAD.WIDE.U32 R4, R3, 0x8, R4 ;  /* 0x0000000803047825 */ /* 0x002fc600078e0004 */
[----:B------:R-:W-:Y:S02]  /*0100*/  LEA.HI.X R3, R6, UR7, R7, 0x3, P0 ;  /* 0x0000000706037c11 */ /* 0x000fe400080f1c07 */
        /* <DEDUP_REMOVED lines=8> */
[----:B------:R-:W5:Y:S04]  /*0190*/  LDG.E.64 R22, desc[UR4][R2.64+0x690] ;  /* 0x0006900402167981 */ /* 0x000f68000c1e1b00 */
[----:B------:R-:W5:Y:S01]  /*01a0*/  LDG.E.64 R28, desc[UR4][R2.64+0xa30] ;  /* 0x000a3004021c7981 */ /* 0x000f62000c1e1b00 */
[----:B--2---:R-:W-:-:S03]  /*01b0*/  DMUL R18, R18, R20 ;  /* 0x0000001412127228 */ /* 0x004fc60000000000 */
[----:B------:R-:W2:Y:S05]  /*01c0*/  LDG.E.64 R20, desc[UR4][R4.64+0x18] ;  /* 0x0000180404147981 */ /* 0x000eaa000c1e1b00 */
[----:B---3--:R-:W-:Y:S01]  /*01d0*/  DFMA R6, R8, R6, R18 ;  /* 0x000000060806722b */ /* 0x008fe20000000012 */
        /* <DEDUP_REMOVED lines=9> */
[----:B------:R-:W5:Y:S01]  /*0270*/  LDG.E.64 R22, desc[UR4][R4.64+0x40] ;  /* 0x0000400404167981 */ /* 0x000f62000c1e1b00 */
[----:B------:R-:W-:Y:S01]  /*0280*/  DADD R14, RZ, R14 ;  /* 0x00000000ff0e7229 */ /* 0x000fe2000000000e */
[----:B------:R-:W-:Y:S01]  /*0290*/  IMAD R24, R27, 0x700, R24 ;  /* 0x000007001b187824 */ /* 0x000fe200078e0218 */
[----:B---3--:R-:W-:Y:S01]  /*02a0*/  DMUL R12, R12, R8 ;  /* 0x000000080c0c7228 */ /* 0x008fe20000000000 */
[----:B------:R-:W0:Y:S02]  /*02b0*/  LDC.64 R8, c[0x0][0x390] ;  /* 0x0000e400ff087b82 */ /* 0x000e240000000a00 */
[----:B------:R-:W-:Y:S01]  /*02c0*/  IMAD R25, R25, 0x3100, R24 ;  /* 0x0000310019197824 */ /* 0x000fe200078e0218 */
[----:B----4-:R-:W-:-:S03]  /*02d0*/  DFMA R6, R16, R6, R10 ;  /* 0x000000061006722b */ /* 0x010fc6000000000a */
[----:B------:R-:W-:-:S05]  /*02e0*/  IMAD R25, R0, 0x70, R25 ;  /* 0x0000007000197824 */ /* 0x000fca00078e0219 */
[----:B------:R-:W-:Y:S01]  /*02f0*/  DADD R6, R14, R6 ;  /* 0x000000000e067229 */ /* 0x000fe20000000006 */
[----:B------:R-:W-:-:S05]  /*0300*/  IADD3 R25, PT, PT, R25, 0x60, RZ ;  /* 0x0000006019197810 */ /* 0x000fca0007ffe0ff */
[----:B0-----:R-:W-:Y:S01]  /*0310*/  IMAD.WIDE R8, R25, 0x8, R8 ;  /* 0x0000000819087825 */ /* 0x001fe200078e0208 */
[----:B--2---:R-:W-:-:S08]  /*0320*/  DFMA R12, R18, R20, R12 ;  /* 0x00000014120c722b */ /* 0x004fd0000000000c */
[----:B-----5:R-:W-:-:S08]  /*0330*/  DFMA R12, R28, R22, R12 ;  /* 0x000000161c0c722b */ /* 0x020fd0000000000c */
[----:B------:R-:W-:-:S07]  /*0340*/  DADD R6, R6, R12 ;  /* 0x0000000006067229 */ /* 0x000fce000000000c */
[----:B------:R-:W-:Y:S01]  /*0350*/  STG.E.64 desc[UR4][R8.64], R6 ;  /* 0x0000000608007986 */ /* 0x000fe2000c101b04 */
[----:B------:R-:W-:Y:S05]  /*0360*/  EXIT ;  /* 0x000000000000794d */ /* 0x000fea0003800000 */
.L_x_1:
        /* <DEDUP_REMOVED lines=9> */
.L_x_31:


//--------------------- .text._Z24executeSecondLayer_partAPdS_S_ --------------------------
	.section	.text._Z24executeSecondLayer_partAPdS_S_,"ax",@progbits
	.align	128
        .global         _Z24executeSecondLayer_partAPdS_S_
        .type           _Z24executeSecondLayer_partAPdS_S_,@function
        .size           _Z24executeSecondLayer_partAPdS_S_,(.L_x_32 - _Z24executeSecondLayer_partAPdS_S_)
        .other          _Z24executeSecondLayer_partAPdS_S_,@"STO_CUDA_ENTRY STV_DEFAULT"
_Z24executeSecondLayer_partAPdS_S_:
.text._Z24executeSecondLayer_partAPdS_S_:
[----:B------:R-:W-:Y:S01]  /*0000*/  LDC R1, c[0x0][0x37c] ;  /* 0x0000df00ff017b82 */ /* 0x000fe20000000800 */
[----:B------:R-:W0:Y:S07]  /*0010*/  S2R R3, SR_TID.Y ;  /* 0x0000000000037919 */ /* 0x000e2e0000002200 */
[----:B------:R-:W1:Y:S01]  /*0020*/  LDC.64 R28, c[0x0][0x388] ;  /* 0x0000e200ff1c7b82 */ /* 0x000e620000000a00 */
[----:B------:R-:W2:Y:S01]  /*0030*/  LDCU.64 UR4, c[0x0][0x358] ;  /* 0x00006b00ff0477ac */ /* 0x000ea20008000a00 */
[----:B------:R-:W0:Y:S01]  /*0040*/  S2R R4, SR_CTAID.Z ;  /* 0x0000000000047919 */ /* 0x000e220000002700 */
[----:B------:R-:W3:Y:S05]  /*0050*/  S2R R0, SR_CTAID.Y ;  /* 0x0000000000007919 */ /* 0x000eea0000002600 */
[----:B------:R-:W4:Y:S01]  /*0060*/  LDC.64 R26, c[0x0][0x380] ;  /* 0x0000e000ff1a7b82 */ /* 0x000f220000000a00 */
[----:B------:R-:W5:Y:S01]  /*0070*/  S2R R5, SR_CTAID.X ;  /* 0x0000000000057919 */ /* 0x000f620000002500 */
[----:B------:R-:W2:Y:S01]  /*0080*/  S2R R2, SR_TID.X ;  /* 0x0000000000027919 */ /* 0x000ea20000002100 */
[----:B0-----:R-:W-:-:S05]  /*0090*/  LEA R7, R4, R3, 0x5 ;  /* 0x0000000304077211 */ /* 0x001fca00078e28ff */
[----:B---3--:R-:W-:Y:S01]  /*00a0*/  IMAD R6, R0, 0xe40, R7 ;  /* 0x00000e4000067824 */ /* 0x008fe200078e0207 */
[----:B-----5:R-:W-:-:S03]  /*00b0*/  LEA R9, R5, R5, 0x3 ;  /* 0x0000000505097211 */ /* 0x020fc600078e18ff */
[----:B------:R-:W-:-:S04]  /*00c0*/  IMAD R7, R5, 0x32c4, R6 ;  /* 0x000032c405077824 */ /* 0x000fc800078e0206 */
[----:B--2---:R-:W-:Y:S02]  /*00d0*/  IMAD R7, R2, 0x72, R7 ;  /* 0x0000007202077824 */ /* 0x004fe400078e0207 */
[----:B-1----:R-:W-:-:S04]  /*00e0*/  IMAD.WIDE.U32 R28, R9, 0x8, R28 ;  /* 0x00000008091c7825 */ /* 0x002fc800078e001c */
[----:B----4-:R-:W-:Y:S01]  /*00f0*/  IMAD.WIDE.U32 R26, R7, 0x8, R26 ;  /* 0x00000008071a7825 */ /* 0x010fe200078e001a */
[----:B------:R-:W2:Y:S04]  /*0100*/  LDG.E.64 R10, desc[UR4][R28.64+0x8] ;  /* 0x000008041c0a7981 */ /* 0x000ea8000c1e1b00 */
[----:B------:R-:W2:Y:S04]  /*0110*/  LDG.E.64 R8, desc[UR4][R26.64+0x8] ;  /* 0x000008041a087981 */ /* 0x000ea8000c1e1b00 */
[----:B------:R-:W3:Y:S04]  /*0120*/  LDG.E.64 R16, desc[UR4][R28.64] ;  /* 0x000000041c107981 */ /* 0x000ee8000c1e1b00 */
[----:B------:R-:W3:Y:S04]  /*0130*/  LDG.E.64 R6, desc[UR4][R26.64] ;  /* 0x000000041a067981 */ /* 0x000ee8000c1e1b00 */
[----:B------:R-:W4:Y:S04]  /*0140*/  LDG.E.64 R18, desc[UR4][R26.64+0x398] ;  /* 0x000398041a127981 */ /* 0x000f28000c1e1b00 */
[----:B------:R-:W5:Y:S04]  /*0150*/  LDG.E.64 R14, desc[UR4][R28.64+0x10] ;  /* 0x000010041c0e7981 */ /* 0x000f68000c1e1b00 */
[----:B------:R-:W5:Y:S04]  /*0160*/  LDG.E.64 R22, desc[UR4][R28.64+0x38] ;  /* 0x000038041c167981 */ /* 0x000f68000c1e1b00 */
[----:B------:R-:W5:Y:S04]  /*0170*/  LDG.E.64 R24, desc[UR4][R26.64+0x728] ;  /* 0x000728041a187981 */ /* 0x000f68000c1e1b00 */
[----:B------:R-:W5:Y:S01]  /*0180*/  LDG.E.64 R20, desc[UR4][R28.64+0x28] ;  /* 0x000028041c147981 */ /* 0x000f62000c1e1b00 */
[----:B--2---:R-:W-:-:S03]  /*0190*/  DMUL R12, R8, R10 ;  /* 0x0000000a080c7228 */ /* 0x004fc60000000000 */
[----:B------:R-:W4:Y:S04]  /*01a0*/  LDG.E.64 R10, desc[UR4][R28.64+0x20] ;  /* 0x000020041c0a7981 */ /* 0x000f28000c1e1b00 */
[----:B------:R-:W5:Y:S01]  /*01b0*/  LDG.E.64 R8, desc[UR4][R26.64+0x10] ;  /* 0x000010041a087981 */ /* 0x000f62000c1e1b00 */
[----:B---3--:R-:W-:-:S03]  /*01c0*/  DFMA R16, R6, R16, R12 ;  /* 0x000000100610722b */ /* 0x008fc6000000000c */
[----:B------:R-:W2:Y:S04]  /*01d0*/  LDG.E.64 R6, desc[UR4][R28.64+0x18] ;  /* 0x000018041c067981 */ /* 0x000ea8000c1e1b00 */
[----:B------:R-:W2:Y:S01]  /*01e0*/  LDG.E.64 R12, desc[UR4][R26.64+0x390] ;  /* 0x000390041a0c7981 */ /* 0x000ea2000c1e1b00 */
        /* <DEDUP_REMOVED lines=8> */
[----:B------:R-:W-:Y:S01]  /*0270*/  DMUL R22, R24, R22 ;  /* 0x0000001618167228 */ /* 0x000fe20000000000 */
[----:B------:R-:W0:Y:S01]  /*0280*/  LDC.64 R24, c[0x0][0x390] ;  /* 0x0000e400ff187b82 */ /* 0x000e220000000a00 */
[----:B------:R-:W-:Y:S01]  /*0290*/  DADD R8, RZ, R8 ;  /* 0x00000000ff087229 */ /* 0x000fe20000000008 */
[----:B------:R-:W-:-:S04]  /*02a0*/  IMAD R0, R0, 0xe00, R3 ;  /* 0x00000e0000007824 */ /* 0x000fc800078e0203 */
[----:B------:R-:W-:-:S05]  /*02b0*/  IMAD R5, R5, 0x3100, R0 ;  /* 0x0000310005057824 */ /* 0x000fca00078e0200 */
[----:B------:R-:W-:-:S05]  /*02c0*/  LEA R5, R4, R5, 0x5 ;  /* 0x0000000504057211 */ /* 0x000fca00078e28ff */
[----:B------:R-:W-:-:S04]  /*02d0*/  IMAD R5, R2, 0x70, R5 ;  /* 0x0000007002057824 */ /* 0x000fc800078e0205 */
[----:B0-----:R-:W-:Y:S01]  /*02e0*/  IMAD.WIDE R24, R5, 0x8, R24 ;  /* 0x0000000805187825 */ /* 0x001fe200078e0218 */
[----:B---3--:R-:W-:Y:S02]  /*02f0*/  DFMA R6, R18, R20, R6 ;  /* 0x000000141206722b */ /* 0x008fe40000000006 */
[----:B----4-:R-:W-:-:S06]  /*0300*/  DFMA R14, R14, R16, R22 ;  /* 0x000000100e0e722b */ /* 0x010fcc0000000016 */
[----:B------:R-:W-:Y:S02]  /*0310*/  DADD R6, R8, R6 ;  /* 0x0000000008067229 */ /* 0x000fe40000000006 */
[----:B--2---:R-:W-:-:S08]  /*0320*/  DFMA R10, R10, R12, R14 ;  /* 0x0000000c0a0a722b */ /* 0x004fd0000000000e */
[----:B------:R-:W-:-:S07]  /*0330*/  DADD R6, R6, R10 ;  /* 0x0000000006067229 */ /* 0x000fce000000000a */
[----:B------:R-:W-:Y:S01]  /*0340*/  STG.E.64 desc[UR4][R24.64], R6 ;  /* 0x0000000618007986 */ /* 0x000fe2000c101b04 */
[----:B------:R-:W-:Y:S05]  /*0350*/  EXIT ;  /* 0x000000000000794d */ /* 0x000fea0003800000 */
.L_x_2:
        /* <DEDUP_REMOVED lines=10> */
.L_x_32:


//--------------------- .text._Z23executeFirstLayer_partCPdS_S_S_S_S_S_ --------------------------
	.section	.text._Z23executeFirstLayer_partCPdS_S_S_S_S_S_,"ax",@progbits
	.align	128
        .global         _Z23executeFirstLayer_partCPdS_S_S_S_S_S_
        .type           _Z23executeFirstLayer_partCPdS_S_S_S_S_S_,@function
        .size           _Z23executeFirstLayer_partCPdS_S_S_S_S_S_,(.L_x_27 - _Z23executeFirstLayer_partCPdS_S_S_S_S_S_)
        .other          _Z23executeFirstLayer_partCPdS_S_S_S_S_S_,@"STO_CUDA_ENTRY STV_DEFAULT"
_Z23executeFirstLayer_partCPdS_S_S_S_S_S_:
.text._Z23executeFirstLayer_partCPdS_S_S_S_S_S_:
[----:B------:R-:W-:Y:S01]  /*0000*/  LDC R1, c[0x0][0x37c] ;  /* 0x0000df00ff017b82 */ /* 0x000fe20000000800 */
[----:B------:R-:W0:Y:S07]  /*0010*/  S2R R0, SR_CTAID.Y ;  /* 0x0000000000007919 */ /* 0x000e2e0000002600 */
[----:B------:R-:W1:Y:S01]  /*0020*/  LDC.64 R20, c[0x0][0x388] ;  /* 0x0000e200ff147b82 */ /* 0x000e620000000a00 */
[----:B------:R-:W2:Y:S01]  /*0030*/  LDCU.64 UR4, c[0x0][0x358] ;  /* 0x00006b00ff0477ac */ /* 0x000ea20008000a00 */
[----:B------:R-:W3:Y:S01]  /*0040*/  S2R R2, SR_TID.X ;  /* 0x0000000000027919 */ /* 0x000ee20000002100 */
[----:B------:R-:W4:Y:S05]  /*0050*/  S2R R3, SR_CTAID.X ;  /* 0x0000000000037919 */ /* 0x000f2a0000002500 */
[----:B------:R-:W5:Y:S01]  /*0060*/  LDC.64 R14, c[0x0][0x380] ;  /* 0x0000e000ff0e7b82 */ /* 0x000f620000000a00 */
[----:B------:R-:W2:Y:S01]  /*0070*/  S2R R34, SR_TID.Y ;  /* 0x0000000000227919 */ /* 0x000ea20000002200 */
[----:B0-----:R-:W-:-:S04]  /*0080*/  IMAD.SHL.U32 R5, R0, 0x20, RZ ;  /* 0x0000002000057824 */ /* 0x001fc800078e00ff */
[----:B---3--:R-:W-:Y:S02]  /*0090*/  IMAD R7, R2, 0x1c2, R5 ;  /* 0x000001c202077824 */ /* 0x008fe400078e0205 */
[----:B----4-:R-:W-:Y:S02]  /*00a0*/  IMAD R5, R3, 0x1b, RZ ;  /* 0x0000001b03057824 */ /* 0x010fe400078e02ff */
[----:B--2---:R-:W-:Y:S02]  /*00b0*/  IMAD R7, R34, 0x2, R7 ;  /* 0x0000000222077824 */ /* 0x004fe400078e0207 */
[----:B-1----:R-:W-:-:S04]  /*00c0*/  IMAD.WIDE.U32 R20, R5, 0x8, R20 ;  /* 0x0000000805147825 */ /* 0x002fc800078e0014 */
[----:B-----5:R-:W-:Y:S01]  /*00d0*/  IMAD.WIDE.U32 R14, R7, 0x8, R14 ;  /* 0x00000008070e7825 */ /* 0x020fe200078e000e */
[----:B------:R-:W2:Y:S04]  /*00e0*/  LDG.E.64 R12, desc[UR4][R20.64+0x8] ;  /* 0x00000804140c7981 */ /* 0x000ea8000c1e1b00 */
[----:B------:R-:W2:Y:S04]  /*00f0*/  LDG.E.64 R8, desc[UR4][R14.64+0x54608] ;  /* 0x054608040e087981 */ /* 0x000ea8000c1e1b00 */
[----:B------:R-:W3:Y:S04]  /*0100*/  LDG.E.64 R6, desc[UR4][R20.64] ;  /* 0x0000000414067981 */ /* 0x000ee8000c1e1b00 */
[----:B------:R-:W4:Y:S04]  /*0110*/  LDG.E.64 R22, desc[UR4][R20.64+0x20] ;  /* 0x0000200414167981 */ /* 0x000f28000c1e1b00 */
[----:B------:R-:W3:Y:S04]  /*0120*/  LDG.E.64 R30, desc[UR4][R14.64+0x54600] ;  /* 0x054600040e1e7981 */ /* 0x000ee8000c1e1b00 */
[----:B------:R-:W4:Y:S04]  /*0130*/  LDG.E.64 R18, desc[UR4][R14.64+0x54d10] ;  /* 0x054d10040e127981 */ /* 0x000f28000c1e1b00 */
[----:B------:R-:W5:Y:S04]  /*0140*/  LDG.E.64 R24, desc[UR4][R20.64+0x18] ;  /* 0x0000180414187981 */ /* 0x000f68000c1e1b00 */
[----:B------:R-:W5:Y:S04]  /*0150*/  LDG.E.64 R4, desc[UR4][R14.64+0x54d08] ;  /* 0x054d08040e047981 */ /* 0x000f68000c1e1b00 */
[----:B------:R-:W5:Y:S04]  /*0160*/  LDG.E.64 R10, desc[UR4][R20.64+0x38] ;  /* 0x00003804140a7981 */ /* 0x000f68000c1e1b00 */
[----:B------:R-:W5:Y:S04]  /*0170*/  LDG.E.64 R16, desc[UR4][R14.64+0x55418] ;  /* 0x055418040e107981 */ /* 0x000f68000c1e1b00 */
[----:B------:R-:W5:Y:S04]  /*0180*/  LDG.E.64 R32, desc[UR4][R20.64+0x10] ;  /* 0x0000100414207981 */ /* 0x000f68000c1e1b00 */
[----:B------:R-:W5:Y:S04]  /*0190*/  LDG.E.64 R26, desc[UR4][R14.64+0x54610] ;  /* 0x054610040e1a7981 */ /* 0x000f68000c1e1b00 */
[----:B------:R-:W5:Y:S04]  /*01a0*/  LDG.E.64 R28, desc[UR4][R20.64+0x28] ;  /* 0x00002804141c7981 */ /* 0x000f68000c1e1b00 */
[----:B------:R-:W5:Y:S01]  /*01b0*/  LDG.E.64 R36, desc[UR4][R20.64+0xd0] ;  /* 0x0000d00414247981 */ /* 0x000f62000c1e1b00 */
[----:B--2---:R-:W-:-:S03]  /*01c0*/  DMUL R8, R8, R12 ;  /* 0x0000000c08087228 */ /* 0x004fc60000000000 */
[----:B------:R-:W2:Y:S05]  /*01d0*/  LDG.E.64 R12, desc[UR4][R14.64+0x54d18] ;  /* 0x054d18040e0c7981 */ /* 0x000eaa000c1e1b00 */
[----:B---3--:R-:W-:Y:S02]  /*01e0*/  DFMA R30, R30, R6, R8 ;  /* 0x000000061e1e722b */ /* 0x008fe40000000008 */
[----:B------:R-:W3:Y:S01]  /*01f0*/  LDG.E.64 R8, desc[UR4][R20.64+0x30] ;  /* 0x0000300414087981 */ /* 0x000ee2000c1e1b00 */
[----:B----4-:R-:W-:-:S03]  /*0200*/  DMUL R18, R18, R22 ;  /* 0x0000001612127228 */ /* 0x010fc60000000000 */
[----:B------:R-:W3:Y:S04]  /*0210*/  LDG.E.64 R22, desc[UR4][R14.64+0x55410] ;  /* 0x055410040e167981 */ /* 0x000ee8000c1e1b00 */
[----:B------:R-:W4:Y:S01]  /*0220*/  LDG.E.64 R6, desc[UR4][R14.64+0xb7410] ;  /* 0x0b7410040e067981 */ /* 0x000f22000c1e1b00 */
[----:B-----5:R-:W-:-:S03]  /*0230*/  DFMA R24, R4, R24, R18 ;  /* 0x000000180418722b */ /* 0x020fc60000000012 */
[----:B------:R-:W4:Y:S04]  /*0240*/  LDG.E.64 R4, desc[UR4][R20.64+0x50] ;  /* 0x0000500414047981 */ /* 0x000f28000c1e1b00 */
[----:B------:R-:W5:Y:S01]  /*0250*/  LDG.E.64 R18, desc[UR4][R14.64+0xb7408] ;  /* 0x0b7408040e127981 */ /* 0x000f62000c1e1b00 */
[----:B------:R-:W-:-:S03]  /*0260*/  DMUL R10, R16, R10 ;  /* 0x0000000a100a7228 */ /* 0x000fc60000000000 */
[----:B------:R-:W5:Y:S01]  /*0270*/  LDG.E.64 R16, desc[UR4][R20.64+0x48] ;  /* 0x0000480414107981 */ /* 0x000f62000c1e1b00 */
[----:B------:R-:W-:-:S03]  /*0280*/  DFMA R32, R26, R32, R30 ;  /* 0x000000201a20722b */ /* 0x000fc6000000001e */
[----:B------:R-:W5:Y:S04]  /*0290*/  LDG.E.64 R26, desc[UR4][R14.64+0x55420] ;  /* 0x055420040e1a7981 */ /* 0x000f68000c1e1b00 */
[----:B------:R-:W5:Y:S01]  /*02a0*/  LDG.E.64 R30, desc[UR4][R14.64+0xb8218] ;  /* 0x0b8218040e1e7981 */ /* 0x000f62000c1e1b00 */
[----:B--2---:R-:W-:-:S03]  /*02b0*/  DFMA R28, R12, R28, R24 ;  /* 0x0000001c0c1c722b */ /* 0x004fc60000000018 */
[----:B------:R-:W2:Y:S01]  /*02c0*/  LDG.E.64 R12, desc[UR4][R14.64+0xb7418] ;  /* 0x0b7418040e0c7981 */ /* 0x000ea2000c1e1b00 */
[----:B---3--:R-:W-:-:S03]  /*02d0*/  DFMA R22, R22, R8, R10 ;  /* 0x000000081616722b */ /* 0x008fc6000000000a */
[----:B------:R-:W3:Y:S04]  /*02e0*/  LDG.E.64 R8, desc[UR4][R20.64+0x40] ;  /* 0x0000400414087981 */ /* 0x000ee8000c1e1b00 */
[----:B------:R-:W2:Y:S01]  /*02f0*/  LDG.E.64 R10, desc[UR4][R20.64+0x68] ;  /* 0x00006804140a7981 */ /* 0x000ea2000c1e1b00 */
[----:B----4-:R-:W-:-:S03]  /*0300*/  DMUL R24, R6, R4 ;  /* 0x0000000406187228 */ /* 0x010fc60000000000 */
[----:B------:R-:W2:Y:S04]  /*0310*/  LDG.E.64 R6, desc[UR4][R20.64+0x58] ;  /* 0x0000580414067981 */ /* 0x000ea8000c1e1b00 */
[----:B------:R-:W4:Y:S01]  /*0320*/  LDG.E.64 R4, desc[UR4][R14.64+0xb7b18] ;  /* 0x0b7b18040e047981 */ /* 0x000f22000c1e1b00 */
[----:B-----5:R-:W-:-:S03]  /*0330*/  DFMA R16, R18, R16, R24 ;  /* 0x000000101210722b */ /* 0x020fc60000000018 */
[----:B------:R-:W5:Y:S04]  /*0340*/  LDG.E.64 R18, desc[UR4][R20.64+0x60] ;  /* 0x0000600414127981 */ /* 0x000f68000c1e1b00 */
[----:B------:R-:W5:Y:S01]  /*0350*/  LDG.E.64 R24, desc[UR4][R14.64+0xb7b10] ;  /* 0x0b7b10040e187981 */ /* 0x000f62000c1e1b00 */
[----:B---3--:R-:W-:-:S03]  /*0360*/  DFMA R22, R26, R8, R22 ;  /* 0x000000081a16722b */ /* 0x008fc60000000016 */
[----:B------:R-:W3:Y:S04]  /*0370*/  LDG.E.64 R8, desc[UR4][R20.64+0x80] ;  /* 0x0000800414087981 */ /* 0x000ee8000c1e1b00 */
[----:B------:R-:W3:Y:S01]  /*0380*/  LDG.E.64 R26, desc[UR4][R14.64+0xb8220] ;  /* 0x0b8220040e1a7981 */ /* 0x000ee2000c1e1b00 */
[----:B--2---:R-:W-:-:S03]  /*0390*/  DFMA R6, R12, R6, R16 ;  /* 0x000000060c06722b */ /* 0x004fc60000000010 */
[----:B------:R-:W2:Y:S01]  /*03a0*/  LDG.E.64 R16, desc[UR4][R20.64+0x70] ;  /* 0x0000700414107981 */ /* 0x000ea2000c1e1b00 */
[----:B----4-:R-:W-:-:S03]  /*03b0*/  DMUL R10, R4, R10 ;  /* 0x0000000a040a7228 */ /* 0x010fc60000000000 */
[----:B------:R-:W4:Y:S04]  /*03c0*/  LDG.E.64 R4, desc[UR4][R20.64+0x78] ;  /* 0x0000780414047981 */ /* 0x000f28000c1e1b00 */
[----:B------:R-:W2:Y:S01]  /*03d0*/  LDG.E.64 R12, desc[UR4][R14.64+0xb7b20] ;  /* 0x0b7b20040e0c7981 */ /* 0x000ea2000c1e1b00 */
[----:B-----5:R-:W-:-:S03]  /*03e0*/  DFMA R18, R24, R18, R10 ;  /* 0x000000121812722b */ /* 0x020fc6000000000a */
[----:B------:R-:W5:Y:S04]  /*03f0*/  LDG.E.64 R24, desc[UR4][R20.64+0x98] ;  /* 0x0000980414187981 */ /* 0x000f68000c1e1b00 */
[----:B------:R-:W5:Y:S01]  /*0400*/  LDG.E.64 R10, desc[UR4][R14.64+0x11a218] ;  /* 0x11a218040e0a7981 */ /* 0x000f62000c1e1b00 */
[----:B---3--:R-:W-:-:S03]  /*0410*/  DMUL R8, R26, R8 ;  /* 0x000000081a087228 */ /* 0x008fc60000000000 */
[----:B------:R-:W3:Y:S05]  /*0420*/  LDG.E.64 R26, desc[UR4][R14.64+0xb8228] ;  /* 0x0b8228040e1a7981 */ /* 0x000eea000c1e1b00 */
[----:B----4-:R-:W-:Y:S02]  /*0430*/  DFMA R30, R30, R4, R8 ;  /* 0x000000041e1e722b */ /* 0x010fe40000000008 */
[----:B------:R-:W3:Y:S01]  /*0440*/  LDG.E.64 R8, desc[UR4][R20.64+0x88] ;  /* 0x0000880414087981 */ /* 0x000ee2000c1e1b00 */
[----:B--2---:R-:W-:-:S03]  /*0450*/  DFMA R16, R12, R16, R18 ;  /* 0x000000100c10722b */ /* 0x004fc60000000012 */
[----:B------:R-:W2:Y:S04]  /*0460*/  LDG.E.64 R4, desc[UR4][R20.64+0x90] ;  /* 0x0000900414047981 */ /* 0x000ea8000c1e1b00 */
[----:B------:R-:W2:Y:S01]  /*0470*/  LDG.E.64 R18, desc[UR4][R14.64+0x11a210] ;  /* 0x11a210040e127981 */ /* 0x000ea2000c1e1b00 */
[----:B-----5:R-:W-:-:S03]  /*0480*/  DMUL R24, R10, R24 ;  /* 0x000000180a187228 */ /* 0x020fc60000000000 */
[----:B------:R-:W4:Y:S04]  /*0490*/  LDG.E.64 R10, desc[UR4][R20.64+0xa0] ;  /* 0x0000a004140a7981 */ /* 0x000f28000c1e1b00 */
[----:B------:R-:W4:Y:S01]  /*04a0*/  LDG.E.64 R12, desc[UR4][R14.64+0x11a220] ;  /* 0x11a220040e0c7981 */ /* 0x000f22000c1e1b00 */
[----:B------:R-:W-:-:S08]  /*04b0*/  DADD R32, RZ, R32 ;  /* 0x00000000ff207229 */ /* 0x000fd00000000020 */
[----:B------:R-:W-:Y:S02]  /*04c0*/  DADD R28, R32, R28 ;  /* 0x00000000201c7229 */ /* 0x000fe4000000001c */
[----:B------:R-:W0:Y:S01]  /*04d0*/  LDC.64 R32, c[0x0][0x3a0] ;  /* 0x0000e800ff207b82 */ /* 0x000e220000000a00 */
[----:B---3--:R-:W-:Y:S01]  /*04e0*/  DFMA R8, R26, R8, R30 ;  /* 0x000000081a08722b */ /* 0x008fe2000000001e */
[----:B------:R-:W3:Y:S04]  /*04f0*/  LDG.E.64 R30, desc[UR4][R14.64+0x11a920] ;  /* 0x11a920040e1e7981 */ /* 0x000ee8000c1e1b00 */
[----:B------:R-:W5:Y:S01]  /*0500*/  LDG.E.64 R26, desc[UR4][R20.64+0xa8] ;  /* 0x0000a804141a7981 */ /* 0x000f62000c1e1b00 */
[----:B--2---:R-:W-:-:S03]  /*0510*/  DFMA R18, R18, R4, R24 ;  /* 0x000000041212722b */ /* 0x004fc60000000018 */
[----:B------:R-:W3:Y:S04]  /*0520*/  LDG.E.64 R4, desc[UR4][R20.64+0xb0] ;  /* 0x0000b00414047981 */ /* 0x000ee8000c1e1b00 */
[----:B------:R-:W5:Y:S01]  /*0530*/  LDG.E.64 R24, desc[UR4][R14.64+0x11a918] ;  /* 0x11a918040e187981 */ /* 0x000f62000c1e1b00 */
[----:B----4-:R-:W-:-:S03]  /*0540*/  DFMA R10, R12, R10, R18 ;  /* 0x0000000a0c0a722b */ /* 0x010fc60000000012 */
[----:B------:R-:W2:Y:S04]  /*0550*/  LDG.E.64 R12, desc[UR4][R20.64+0xc8] ;  /* 0x0000c804140c7981 */ /* 0x000ea8000c1e1b00 */
[----:B------:R-:W2:Y:S01]  /*0560*/  LDG.E.64 R18, desc[UR4][R14.64+0x11b028] ;  /* 0x11b028040e127981 */ /* 0x000ea2000c1e1b00 */
[----:B0-----:R-:W-:-:S06]  /*0570*/  IMAD.WIDE.U32 R32, R3, 0x8, R32 ;  /* 0x0000000803207825 */ /* 0x001fcc00078e0020 */
[----:B------:R-:W4:Y:S01]  /*0580*/  LDG.E.64 R32, desc[UR4][R32.64] ;  /* 0x0000000420207981 */ /* 0x000f22000c1e1b00 */
[----:B------:R-:W-:-:S03]  /*0590*/  DADD R22, R28, R22 ;  /* 0x000000001c167229 */ /* 0x000fc60000000016 */
[----:B------:R-:W4:Y:S01]  /*05a0*/  LDG.E.64 R28, desc[UR4][R14.64+0x11b020] ;  /* 0x11b020040e1c7981 */ /* 0x000f22000c1e1b00 */
[----:B---3--:R-:W-:-:S03]  /*05b0*/  DMUL R4, R30, R4 ;  /* 0x000000041e047228 */ /* 0x008fc60000000000 */
[----:B------:R-:W3:Y:S05]  /*05c0*/  LDG.E.64 R30, desc[UR4][R14.64+0x11a928] ;  /* 0x11a928040e1e7981 */ /* 0x000eea000c1e1b00 */
[----:B-----5:R-:W-:Y:S02]  /*05d0*/  DFMA R24, R24, R26, R4 ;  /* 0x0000001a1818722b */ /* 0x020fe40000000004 */
[----:B------:R-:W0:Y:S01]  /*05e0*/  LDC.64 R4, c[0x0][0x398] ;  /* 0x0000e600ff047b82 */ /* 0x000e220000000a00 */
[----:B------:R-:W5:Y:S01]  /*05f0*/  LDG.E.64 R26, desc[UR4][R20.64+0xc0] ;  /* 0x0000c004141a7981 */ /* 0x000f62000c1e1b00 */
[----:B--2---:R-:W-:-:S03]  /*0600*/  DMUL R12, R18, R12 ;  /* 0x0000000c120c7228 */ /* 0x004fc60000000000 */
[----:B------:R-:W3:Y:S04]  /*0610*/  LDG.E.64 R18, desc[UR4][R20.64+0xb8] ;  /* 0x0000b80414127981 */ /* 0x000ee8000c1e1b00 */
[----:B------:R-:W2:Y:S01]  /*0620*/  LDG.E.64 R14, desc[UR4][R14.64+0x11b030] ;  /* 0x11b030040e0e7981 */ /* 0x000ea2000c1e1b00 */
[----:B0-----:R-:W-:-:S06]  /*0630*/  IMAD.WIDE.U32 R4, R3, 0x8, R4 ;  /* 0x0000000803047825 */ /* 0x001fcc00078e0004 */
[----:B------:R-:W2:Y:S01]  /*0640*/  LDG.E.64 R4, desc[UR4][R4.64] ;  /* 0x0000000404047981 */ /* 0x000ea2000c1e1b00 */
[----:B------:R-:W-:Y:S01]  /*0650*/  DADD R22, R22, R6 ;  /* 0x0000000016167229 */ /* 0x000fe20000000006 */
[----:B----4-:R-:W0:Y:S01]  /*0660*/  MUFU.RCP64H R7, R33 ;  /* 0x0000002100077308 */ /* 0x010e220000001800 */
[----:B------:R-:W-:-:S06]  /*0670*/  IMAD.MOV.U32 R6, RZ, RZ, 0x1 ;  /* 0x00000001ff067424 */ /* 0x000fcc00078e00ff */
[----:B------:R-:W-:-:S08]  /*0680*/  DADD R16, R22, R16 ;  /* 0x0000000016107229 */ /* 0x000fd00000000010 */
[----:B------:R-:W-:Y:S02]  /*0690*/  DADD R16, R16, R8 ;  /* 0x0000000010107229 */ /* 0x000fe40000000008 */
[----:B0-----:R-:W-:-:S06]  /*06a0*/  DFMA R8, -R32, R6, 1 ;  /* 0x3ff000002008742b */ /* 0x001fcc0000000106 */
[----:B------:R-:W-:Y:S02]  /*06b0*/  DADD R10, R16, R10 ;  /* 0x00000000100a7229 */ /* 0x000fe4000000000a */
[----:B------:R-:W-:-:S08]  /*06c0*/  DFMA R8, R8, R8, R8 ;  /* 0x000000080808722b */ /* 0x000fd00000000008 */
[----:B------:R-:W-:-:S08]  /*06d0*/  DFMA R8, R6, R8, R6 ;  /* 0x000000080608722b */ /* 0x000fd00000000006 */
[----:B------:R-:W-:-:S08]  /*06e0*/  DFMA R6, -R32, R8, 1 ;  /* 0x3ff000002006742b */ /* 0x000fd00000000108 */
[----:B------:R-:W-:Y:S01]  /*06f0*/  DFMA R6, R8, R6, R8 ;  /* 0x000000060806722b */ /* 0x000fe20000000008 */
[----:B------:R-:W-:Y:S01]  /*0700*/  BSSY.RECONVERGENT B0, `(.L_x_3) ;  /* 0x0000010000007945 */ /* 0x000fe20003800200 */
[----:B-----5:R-:W-:Y:S02]  /*0710*/  DFMA R12, R28, R26, R12 ;  /* 0x0000001a1c0c722b */ /* 0x020fe4000000000c */
[----:B---3--:R-:W-:-:S06]  /*0720*/  DFMA R18, R30, R18, R24 ;  /* 0x000000121e12722b */ /* 0x008fcc0000000018 */
[----:B--2---:R-:W-:Y:S02]  /*0730*/  DFMA R12, R14, R36, R12 ;  /* 0x000000240e0c722b */ /* 0x004fe4000000000c */
[----:B------:R-:W-:-:S08]  /*0740*/  DADD R10, R10, R18 ;  /* 0x000000000a0a7229 */ /* 0x000fd00000000012 */
[----:B------:R-:W-:-:S08]  /*0750*/  DADD R10, R10, R12 ;  /* 0x000000000a0a7229 */ /* 0x000fd0000000000c */
[----:B------:R-:W-:-:S08]  /*0760*/  DADD R8, R10, -R4 ;  /* 0x000000000a087229 */ /* 0x000fd00000000804 */
[----:B------:R-:W-:-:S08]  /*0770*/  DMUL R4, R8, R6 ;  /* 0x0000000608047228 */ /* 0x000fd00000000000 */
[----:B------:R-:W-:-:S08]  /*0780*/  DFMA R10, -R32, R4, R8 ;  /* 0x00000004200a722b */ /* 0x000fd00000000108 */
[----:B------:R-:W-:Y:S01]  /*0790*/  DFMA R4, R6, R10, R4 ;  /* 0x0000000a0604722b */ /* 0x000fe20000000004 */
[----:B------:R-:W-:-:S09]  /*07a0*/  FSETP.GEU.AND P1, PT, |R9|, 6.5827683646048100446e-37, PT ;  /* 0x036000000900780b */ /* 0x000fd20003f2e200 */
[----:B------:R-:W-:-:S05]  /*07b0*/  FFMA R6, RZ, R33, R5 ;  /* 0x00000021ff067223 */ /* 0x000fca0000000005 */
[----:B------:R-:W-:-:S13]  /*07c0*/  FSETP.GT.AND P0, PT, |R6|, 1.469367938527859385e-39, PT ;  /* 0x001000000600780b */ /* 0x000fda0003f04200 */
[----:B------:R-:W-:Y:S05]  /*07d0*/  @P0 BRA P1, `(.L_x_4) ;  /* 0x0000000000080947 */ /* 0x000fea0000800000 */
[----:B------:R-:W-:-:S07]  /*07e0*/  MOV R10, 0x800 ;  /* 0x00000800000a7802 */ /* 0x000fce0000000f00 */
[----:B------:R-:W-:Y:S05]  /*07f0*/  CALL.REL.NOINC `($__internal_0_$__cuda_sm20_div_rn_f64_full) ;  /* 0x0000000000587944 */ /* 0x000fea0003c00000 */
.L_x_4:
[----:B------:R-:W-:Y:S05]  /*0800*/  BSYNC.RECONVERGENT B0 ;  /* 0x0000000000007941 */ /* 0x000fea0003800200 */
.L_x_3:
[----:B------:R-:W0:Y:S08]  /*0810*/  LDC.64 R6, c[0x0][0x3a8] ;  /* 0x0000ea00ff067b82 */ /* 0x000e300000000a00 */
[----:B------:R-:W1:Y:S08]  /*0820*/  LDC.64 R8, c[0x0][0x3b0] ;  /* 0x0000ec00ff087b82 */ /* 0x000e700000000a00 */
[----:B------:R-:W2:Y:S01]  /*0830*/  LDC.64 R10, c[0x0][0x390] ;  /* 0x0000e400ff0a7b82 */ /* 0x000ea20000000a00 */
[----:B0-----:R-:W-:-:S06]  /*0840*/  IMAD.WIDE.U32 R6, R3, 0x8, R6 ;  /* 0x0000000803067825 */ /* 0x001fcc00078e0006 */
[----:B------:R-:W3:Y:S01]  /*0850*/  LDG.E.64 R6, desc[UR4][R6.64] ;  /* 0x0000000406067981 */ /* 0x000ee2000c1e1b00 */
[----:B-1----:R-:W-:-:S06]  /*0860*/  IMAD.WIDE.U32 R8, R3, 0x8, R8 ;  /* 0x0000000803087825 */ /* 0x002fcc00078e0008 */
[----:B------:R-:W3:Y:S01]  /*0870*/  LDG.E.64 R8, desc[UR4][R8.64] ;  /* 0x0000000408087981 */ /* 0x000ee2000c1e1b00 */
[----:B------:R-:W-:-:S04]  /*0880*/  IMAD R3, R3, 0x32c4, R34 ;  /* 0x000032c403037824 */ /* 0x000fc800078e0222 */
[----:B------:R-:W-:-:S04]  /*0890*/  IMAD R3, R0, 0x10, R3 ;  /* 0x0000001000037824 */ /* 0x000fc800078e0203 */
[----:B------:R-:W-:-:S04]  /*08a0*/  IMAD R3, R2, 0x72, R3 ;  /* 0x0000007202037824 */ /* 0x000fc800078e0203 */
[----:B------:R-:W-:-:S04]  /*08b0*/  VIADD R3, R3, 0x2b33 ;  /* 0x00002b3303037836 */ /* 0x000fc80000000000 */
[----:B--2---:R-:W-:Y:S01]  /*08c0*/  IMAD.WIDE R2, R3, 0x8, R10 ;  /* 0x0000000803027825 */ /* 0x004fe200078e020a */
[----:B---3--:R-:W-:-:S08]  /*08d0*/  DFMA R4, R6, R4, R8 ;  /* 0x000000040604722b */ /* 0x008fd00000000008 */
[----:B------:R-:W-:-:S06]  /*08e0*/  DSETP.GEU.AND P0, PT, R4, RZ, PT ;  /* 0x000000ff0400722a */ /* 0x000fcc0003f0e000 */
[----:B------:R-:W-:Y:S02]  /*08f0*/  FSEL R4, R4, RZ, P0 ;  /* 0x000000ff04047208 */ /* 0x000fe40000000000 */
[----:B------:R-:W-:-:S06]  /*0900*/  FSEL R5, R5, RZ, P0 ;  /* 0x000000ff05057208 */ /* 0x000fcc0000000000 */
[----:B------:R-:W-:-:S06]  /*0910*/  DSETP.GT.AND P0, PT, R4, 6, PT ;  /* 0x401800000400742a */ /* 0x000fcc0003f04000 */
[----:B------:R-:W-:Y:S02]  /*0920*/  FSEL R4, R4, RZ, !P0 ;  /* 0x000000ff04047208 */ /* 0x000fe40004000000 */
[----:B------:R-:W-:-:S05]  /*0930*/  FSEL R5, R5, 2.375, !P0 ;  /* 0x4018000005057808 */ /* 0x000fca0004000000 */
[----:B------:R-:W-:Y:S01]  /*0940*/  STG.E.64 desc[UR4][R2.64], R4 ;  /* 0x0000000402007986 */ /* 0x000fe2000c101b04 */
[----:B------:R-:W-:Y:S05]  /*0950*/  EXIT ;  /* 0x000000000000794d */ /* 0x000fea0003800000 */
        .weak           $__internal_0_$__cuda_sm20_div_rn_f64_full
        .type           $__internal_0_$__cuda_sm20_div_rn_f64_full,@function
        .size           $__internal_0_$__cuda_sm20_div_rn_f64_full,(.L_x_27 - $__internal_0_$__cuda_sm20_div_rn_f64_full)
$__internal_0_$__cuda_sm20_div_rn_f64_full:
[C---:B------:R-:W-:Y:S01]  /*0960*/  FSETP.GEU.AND P0, PT, |R33|.reuse, 1.469367938527859385e-39, PT ;  /* 0x001000002100780b */ /* 0x040fe20003f0e200 */
[--C-:B------:R-:W-:Y:S01]  /*0970*/  IMAD.MOV.U32 R6, RZ, RZ, R32.reuse ;  /* 0x000000ffff067224 */ /* 0x100fe200078e0020 */
[----:B------:R-:W-:Y:S01]  /*0980*/  LOP3.LUT R4, R33, 0x800fffff, RZ, 0xc0, !PT ;  /* 0x800fffff21047812 */ /* 0x000fe200078ec0ff */
[----:B------:R-:W-:Y:S01]  /*0990*/  IMAD.MOV.U32 R7, RZ, RZ, R33 ;  /* 0x000000ffff077224 */ /* 0x000fe200078e0021 */
[C---:B------:R-:W-:Y:S01]  /*09a0*/  FSETP.GEU.AND P2, PT, |R9|.reuse, 1.469367938527859385e-39, PT ;  /* 0x001000000900780b */ /* 0x040fe20003f4e200 */
[----:B------:R-:W-:Y:S01]  /*09b0*/  IMAD.MOV.U32 R12, RZ, RZ, 0x1 ;  /* 0x00000001ff0c7424 */ /* 0x000fe200078e00ff */
[----:B------:R-:W-:Y:S01]  /*09c0*/  LOP3.LUT R5, R4, 0x3ff00000, RZ, 0xfc, !PT ;  /* 0x3ff0000004057812 */ /* 0x000fe200078efcff */
[----:B------:R-:W-:Y:S01]  /*09d0*/  IMAD.MOV.U32 R4, RZ, RZ, R32 ;  /* 0x000000ffff047224 */ /* 0x000fe200078e0020 */
[----:B------:R-:W-:Y:S01]  /*09e0*/  LOP3.LUT R11, R9, 0x7ff00000, RZ, 0xc0, !PT ;  /* 0x7ff00000090b7812 */ /* 0x000fe200078ec0ff */
[----:B------:R-:W-:Y:S01]  /*09f0*/  BSSY.RECONVERGENT B1, `(.L_x_5) ;  /* 0x0000050000017945 */ /* 0x000fe20003800200 */
[----:B------:R-:W-:-:S03]  /*0a00*/  LOP3.LUT R32, R33, 0x7ff00000, RZ, 0xc0, !PT ;  /* 0x7ff0000021207812 */ /* 0x000fc600078ec0ff */
[----:B------:R-:W-:Y:S01]  /*0a10*/  @!P0 DMUL R4, R6, 8.98846567431157953865e+307 ;  /* 0x7fe0000006048828 */ /* 0x000fe20000000000 */
[----:B------:R-:W-:Y:S01]  /*0a20*/  ISETP.GE.U32.AND P1, PT, R11, R32, PT ;  /* 0x000000200b00720c */ /* 0x000fe20003f26070 */
[----:B------:R-:W-:Y:S02]  /*0a30*/  IMAD.MOV.U32 R23, RZ, RZ, R11 ;  /* 0x000000ffff177224 */ /* 0x000fe400078e000b */
[----:B------:R-:W-:Y:S02]  /*0a40*/  @!P2 LOP3.LUT R16, R7, 0x7ff00000, RZ, 0xc0, !PT ;  /* 0x7ff000000710a812 */ /* 0x000fe400078ec0ff */
[----:B------:R-:W0:Y:S02]  /*0a50*/  MUFU.RCP64H R13, R5 ;  /* 0x00000005000d7308 */ /* 0x000e240000001800 */
[----:B------:R-:W-:Y:S01]  /*0a60*/  @!P2 ISETP.GE.U32.AND P3, PT, R11, R16, PT ;  /* 0x000000100b00a20c */ /* 0x000fe20003f66070 */
[----:B------:R-:W-:Y:S01]  /*0a70*/  IMAD.MOV.U32 R16, RZ, RZ, 0x1ca00000 ;  /* 0x1ca00000ff107424 */ /* 0x000fe200078e00ff */
[----:B------:R-:W-:-:S05]  /*0a80*/  @!P0 LOP3.LUT R32, R5, 0x7ff00000, RZ, 0xc0, !PT ;  /* 0x7ff0000005208812 */ /* 0x000fca00078ec0ff */
[----:B------:R-:W-:Y:S01]  /*0a90*/  VIADD R22, R32, 0xffffffff ;  /* 0xffffffff20167836 */ /* 0x000fe20000000000 */
[----:B0-----:R-:W-:-:S08]  /*0aa0*/  DFMA R14, R12, -R4, 1 ;  /* 0x3ff000000c0e742b */ /* 0x001fd00000000804 */
[----:B------:R-:W-:-:S08]  /*0ab0*/  DFMA R14, R14, R14, R14 ;  /* 0x0000000e0e0e722b */ /* 0x000fd0000000000e */
[----:B------:R-:W-:Y:S01]  /*0ac0*/  DFMA R18, R12, R14, R12 ;  /* 0x0000000e0c12722b */ /* 0x000fe2000000000c */
[C---:B------:R-:W-:Y:S01]  /*0ad0*/  @!P2 SEL R15, R16.reuse, 0x63400000, !P3 ;  /* 0x63400000100fa807 */ /* 0x040fe20005800000 */
[----:B------:R-:W-:Y:S01]  /*0ae0*/  IMAD.MOV.U32 R12, RZ, RZ, R8 ;  /* 0x000000ffff0c7224 */ /* 0x000fe200078e0008 */
[----:B------:R-:W-:Y:S01]  /*0af0*/  SEL R13, R16, 0x63400000, !P1 ;  /* 0x63400000100d7807 */ /* 0x000fe20004800000 */
[----:B------:R-:W-:Y:S01]  /*0b00*/  @!P2 IMAD.MOV.U32 R14, RZ, RZ, RZ ;  /* 0x000000ffff0ea224 */ /* 0x000fe200078e00ff */
[--C-:B------:R-:W-:Y:S02]  /*0b10*/  @!P2 LOP3.LUT R15, R15, 0x80000000, R9.reuse, 0xf8, !PT ;  /* 0x800000000f0fa812 */ /* 0x100fe400078ef809 */
[----:B------:R-:W-:Y:S01]  /*0b20*/  LOP3.LUT R13, R13, 0x800fffff, R9, 0xf8, !PT ;  /* 0x800fffff0d0d7812 */ /* 0x000fe200078ef809 */
[----:B------:R-:W-:Y:S01]  /*0b30*/  DFMA R20, R18, -R4, 1 ;  /* 0x3ff000001214742b */ /* 0x000fe20000000804 */
[----:B------:R-:W-:-:S06]  /*0b40*/  @!P2 LOP3.LUT R15, R15, 0x100000, RZ, 0xfc, !PT ;  /* 0x001000000f0fa812 */ /* 0x000fcc00078efcff */
[----:B------:R-:W-:Y:S02]  /*0b50*/  @!P2 DFMA R12, R12, 2, -R14 ;  /* 0x400000000c0ca82b */ /* 0x000fe4000000080e */
[----:B------:R-:W-:-:S08]  /*0b60*/  DFMA R14, R18, R20, R18 ;  /* 0x00000014120e722b */ /* 0x000fd00000000012 */
[----:B------:R-:W-:Y:S01]  /*0b70*/  @!P2 LOP3.LUT R23, R13, 0x7ff00000, RZ, 0xc0, !PT ;  /* 0x7ff000000d17a812 */ /* 0x000fe200078ec0ff */
[----:B------:R-:W-:-:S04]  /*0b80*/  DMUL R18, R14, R12 ;  /* 0x0000000c0e127228 */ /* 0x000fc80000000000 */
[----:B------:R-:W-:-:S04]  /*0b90*/  VIADD R17, R23, 0xffffffff ;  /* 0xffffffff17117836 */ /* 0x000fc80000000000 */
[----:B------:R-:W-:Y:S01]  /*0ba0*/  DFMA R20, R18, -R4, R12 ;  /* 0x800000041214722b */ /* 0x000fe2000000000c */
[----:B------:R-:W-:-:S04]  /*0bb0*/  ISETP.GT.U32.AND P0, PT, R17, 0x7feffffe, PT ;  /* 0x7feffffe1100780c */ /* 0x000fc80003f04070 */
[----:B------:R-:W-:-:S03]  /*0bc0*/  ISETP.GT.U32.OR P0, PT, R22, 0x7feffffe, P0 ;  /* 0x7feffffe1600780c */ /* 0x000fc60000704470 */
[----:B------:R-:W-:-:S10]  /*0bd0*/  DFMA R14, R14, R20, R18 ;  /* 0x000000140e0e722b */ /* 0x000fd40000000012 */
[----:B------:R-:W-:Y:S05]  /*0be0*/  @P0 BRA `(.L_x_6) ;  /* 0x00000000006c0947 */ /* 0x000fea0003800000 */
[----:B------:R-:W-:-:S04]  /*0bf0*/  LOP3.LUT R18, R7, 0x7ff00000, RZ, 0xc0, !PT ;  /* 0x7ff0000007127812 */ /* 0x000fc800078ec0ff */
[CC--:B------:R-:W-:Y:S02]  /*0c00*/  VIADDMNMX R8, R11.reuse, -R18.reuse, 0xb9600000, !PT ;  /* 0xb96000000b087446 */ /* 0x0c0fe40007800912 */
[----:B------:R-:W-:Y:S02]  /*0c10*/  ISETP.GE.U32.AND P0, PT, R11, R18, PT ;  /* 0x000000120b00720c */ /* 0x000fe40003f06070 */
[----:B------:R-:W-:Y:S02]  /*0c20*/  VIMNMX R8, PT, PT, R8, 0x46a00000, PT ;  /* 0x46a0000008087848 */ /* 0x000fe40003fe0100 */
[----:B------:R-:W-:-:S05]  /*0c30*/  SEL R11, R16, 0x63400000, !P0 ;  /* 0x63400000100b7807 */ /* 0x000fca0004000000 */
[----:B------:R-:W-:Y:S02]  /*0c40*/  IMAD.IADD R11, R8, 0x1, -R11 ;  /* 0x00000001080b7824 */ /* 0x000fe400078e0a0b */
[----:B------:R-:W-:Y:S02]  /*0c50*/  IMAD.MOV.U32 R8, RZ, RZ, RZ ;  /* 0x000000ffff087224 */ /* 0x000fe400078e00ff */
[----:B------:R-:W-:-:S06]  /*0c60*/  VIADD R9, R11, 0x7fe00000 ;  /* 0x7fe000000b097836 */ /* 0x000fcc0000000000 */
[----:B------:R-:W-:-:S10]  /*0c70*/  DMUL R16, R14, R8 ;  /* 0x000000080e107228 */ /* 0x000fd40000000000 */
[----:B------:R-:W-:-:S13]  /*0c80*/  FSETP.GTU.AND P0, PT, |R17|, 1.469367938527859385e-39, PT ;  /* 0x001000001100780b */ /* 0x000fda0003f0c200 */
[----:B------:R-:W-:Y:S05]  /*0c90*/  @P0 BRA `(.L_x_7) ;  /* 0x0000000000940947 */ /* 0x000fea0003800000 */
[----:B------:R-:W-:Y:S01]  /*0ca0*/  DFMA R4, R14, -R4, R12 ;  /* 0x800000040e04722b */ /* 0x000fe2000000000c */
[----:B------:R-:W-:-:S09]  /*0cb0*/  IMAD.MOV.U32 R8, RZ, RZ, RZ ;  /* 0x000000ffff087224 */ /* 0x000fd200078e00ff */
[C---:B------:R-:W-:Y:S02]  /*0cc0*/  FSETP.NEU.AND P0, PT, R5.reuse, RZ, PT ;  /* 0x000000ff0500720b */ /* 0x040fe40003f0d000 */
[----:B------:R-:W-:-:S04]  /*0cd0*/  LOP3.LUT R7, R5, 0x80000000, R7, 0x48, !PT ;  /* 0x8000000005077812 */ /* 0x000fc800078e4807 */
[----:B------:R-:W-:-:S07]  /*0ce0*/  LOP3.LUT R9, R7, R9, RZ, 0xfc, !PT ;  /* 0x0000000907097212 */ /* 0x000fce00078efcff */
[----:B------:R-:W-:Y:S05]  /*0cf0*/  @!P0 BRA `(.L_x_7) ;  /* 0x00000000007c8947 */ /* 0x000fea0003800000 */
[----:B------:R-:W-:Y:S01]  /*0d00*/  IMAD.MOV R5, RZ, RZ, -R11 ;  /* 0x000000ffff057224 */ /* 0x000fe200078e0a0b */
[----:B------:R-:W-:Y:S01]  /*0d10*/  DMUL.RP R8, R14, R8 ;  /* 0x000000080e087228 */ /* 0x000fe20000008000 */
[----:B------:R-:W-:Y:S01]  /*0d20*/  IMAD.MOV.U32 R4, RZ, RZ, RZ ;  /* 0x000000ffff047224 */ /* 0x000fe200078e00ff */
[----:B------:R-:W-:-:S05]  /*0d30*/  IADD3 R11, PT, PT, -R11, -0x43300000, RZ ;  /* 0xbcd000000b0b7810 */ /* 0x000fca0007ffe1ff */
[----:B------:R-:W-:-:S03]  /*0d40*/  DFMA R4, R16, -R4, R14 ;  /* 0x800000041004722b */ /* 0x000fc6000000000e */
[----:B------:R-:W-:-:S07]  /*0d50*/  LOP3.LUT R7, R9, R7, RZ, 0x3c, !PT ;  /* 0x0000000709077212 */ /* 0x000fce00078e3cff */
[----:B------:R-:W-:-:S04]  /*0d60*/  FSETP.NEU.AND P0, PT, |R5|, R11, PT ;  /* 0x0000000b0500720b */ /* 0x000fc80003f0d200 */
[----:B------:R-:W-:Y:S02]  /*0d70*/  FSEL R16, R8, R16, !P0 ;  /* 0x0000001008107208 */ /* 0x000fe40004000000 */
[----:B------:R-:W-:Y:S01]  /*0d80*/  FSEL R17, R7, R17, !P0 ;  /* 0x0000001107117208 */ /* 0x000fe20004000000 */
[----:B------:R-:W-:Y:S06]  /*0d90*/  BRA `(.L_x_7) ;  /* 0x0000000000547947 */ /* 0x000fec0003800000 */
.L_x_6:
[----:B------:R-:W-:-:S14]  /*0da0*/  DSETP.NAN.AND P0, PT, R8, R8, PT ;  /* 0x000000080800722a */ /* 0x000fdc0003f08000 */
[----:B------:R-:W-:Y:S05]  /*0db0*/  @P0 BRA `(.L_x_8) ;  /* 0x0000000000440947 */ /* 0x000fea0003800000 */
[----:B------:R-:W-:-:S14]  /*0dc0*/  DSETP.NAN.AND P0, PT, R6, R6, PT ;  /* 0x000000060600722a */ /* 0x000fdc0003f08000 */
[----:B------:R-:W-:Y:S05]  /*0dd0*/  @P0 BRA `(.L_x_9) ;  /* 0x0000000000300947 */ /* 0x000fea0003800000 */
[----:B------:R-:W-:Y:S01]  /*0de0*/  ISETP.NE.AND P0, PT, R23, R32, PT ;  /* 0x000000201700720c */ /* 0x000fe20003f05270 */
[----:B------:R-:W-:Y:S02]  /*0df0*/  IMAD.MOV.U32 R16, RZ, RZ, 0x0 ;  /* 0x00000000ff107424 */ /* 0x000fe400078e00ff */
[----:B------:R-:W-:-:S10]  /*0e00*/  IMAD.MOV.U32 R17, RZ, RZ, -0x80000 ;  /* 0xfff80000ff117424 */ /* 0x000fd400078e00ff */
[----:B------:R-:W-:Y:S05]  /*0e10*/  @!P0 BRA `(.L_x_7) ;  /* 0x0000000000348947 */ /* 0x000fea0003800000 */
[----:B------:R-:W-:Y:S02]  /*0e20*/  ISETP.NE.AND P0, PT, R23, 0x7ff00000, PT ;  /* 0x7ff000001700780c */ /* 0x000fe40003f05270 */
[----:B------:R-:W-:Y:S02]  /*0e30*/  LOP3.LUT R17, R9, 0x80000000, R7, 0x48, !PT ;  /* 0x8000000009117812 */ /* 0x000fe400078e4807 */
[----:B------:R-:W-:-:S13]  /*0e40*/  ISETP.EQ.OR P0, PT, R32, RZ, !P0 ;  /* 0x000000ff2000720c */ /* 0x000fda0004702670 */
[----:B------:R-:W-:Y:S01]  /*0e50*/  @P0 LOP3.LUT R4, R17, 0x7ff00000, RZ, 0xfc, !PT ;  /* 0x7ff0000011040812 */ /* 0x000fe200078efcff */
[----:B------:R-:W-:Y:S02]  /*0e60*/  @!P0 IMAD.MOV.U32 R16, RZ, RZ, RZ ;  /* 0x000000ffff108224 */ /* 0x000fe400078e00ff */
[----:B------:R-:W-:Y:S02]  /*0e70*/  @P0 IMAD.MOV.U32 R16, RZ, RZ, RZ ;  /* 0x000000ffff100224 */ /* 0x000fe400078e00ff */
[----:B------:R-:W-:Y:S01]  /*0e80*/  @P0 IMAD.MOV.U32 R17, RZ, RZ, R4 ;  /* 0x000000ffff110224 */ /* 0x000fe200078e0004 */
[----:B------:R-:W-:Y:S06]  /*0e90*/  BRA `(.L_x_7) ;  /* 0x0000000000147947 */ /* 0x000fec0003800000 */
.L_x_9:
[----:B------:R-:W-:Y:S01]  /*0ea0*/  LOP3.LUT R17, R7, 0x80000, RZ, 0xfc, !PT ;  /* 0x0008000007117812 */ /* 0x000fe200078efcff */
[----:B------:R-:W-:Y:S01]  /*0eb0*/  IMAD.MOV.U32 R16, RZ, RZ, R6 ;  /* 0x000000ffff107224 */ /* 0x000fe200078e0006 */
[----:B------:R-:W-:Y:S06]  /*0ec0*/  BRA `(.L_x_7) ;  /* 0x0000000000087947 */ /* 0x000fec0003800000 */
.L_x_8:
[----:B------:R-:W-:Y:S01]  /*0ed0*/  LOP3.LUT R17, R9, 0x80000, RZ, 0xfc, !PT ;  /* 0x0008000009117812 */ /* 0x000fe200078efcff */
[----:B------:R-:W-:-:S07]  /*0ee0*/  IMAD.MOV.U32 R16, RZ, RZ, R8 ;  /* 0x000000ffff107224 */ /* 0x000fce00078e0008 */
.L_x_7:
[----:B------:R-:W-:Y:S05]  /*0ef0*/  BSYNC.RECONVERGENT B1 ;  /* 0x0000000000017941 */ /* 0x000fea0003800200 */
.L_x_5:
[----:B------:R-:W-:Y:S02]  /*0f00*/  IMAD.MOV.U32 R11, RZ, RZ, 0x0 ;  /* 0x00000000ff0b7424 */ /* 0x000fe400078e00ff */
[----:B------:R-:W-:Y:S02]  /*0f10*/  IMAD.MOV.U32 R4, RZ, RZ, R16 ;  /* 0x000000ffff047224 */ /* 0x000fe400078e0010 */
[----:B------:R-:W-:Y:S01]  /*0f20*/  IMAD.MOV.U32 R5, RZ, RZ, R17 ;  /* 0x000000ffff057224 */ /* 0x000fe200078e0011 */
[----:B------:R-:W-:Y:S06]  /*0f30*/  RET.REL.NODEC R10 `(_Z23executeFirstLayer_partCPdS_S_S_S_S_S_) ;  /* 0xfffffff00a307950 */ /* 0x000fec0003c3ffff */
.L_x_10:
        /* <DEDUP_REMOVED lines=12> */
.L_x_27:


//--------------------- .text._Z23executeFirstLayer_partBPdS_S_S_S_S_S_ --------------------------
	.section	.text._Z23executeFirstLayer_partBPdS_S_S_S_S_S_,"ax",@progbits
	.align	128
        .global         _Z23executeFirstLayer_partBPdS_S_S_S_S_S_
        .type           _Z23executeFirstLayer_partBPdS_S_S_S_S_S_,@function
        .size           _Z23executeFirstLayer_partBPdS_S_S_S_S_S_,(.L_x_28 - _Z23executeFirstLayer_partBPdS_S_S_S_S_S_)
        .other          _Z23executeFirstLayer_partBPdS_S_S_S_S_S_,@"STO_CUDA_ENTRY STV_DEFAULT"
_Z23executeFirstLayer_partBPdS_S_S_S_S_S_:
.text._Z23executeFirstLayer_partBPdS_S_S_S_S_S_:
[----:B------:R-:W-:Y:S01]  /*0000*/  LDC R1, c[0x0][0x37c] ;  /* 0x0000df00ff017b82 */ /* 0x000fe20000000800 */
[----:B------:R-:W0:Y:S07]  /*0010*/  S2R R0, SR_CTAID.Y ;  /* 0x0000000000007919 */ /* 0x000e2e0000002600 */
[----:B------:R-:W1:Y:S01]  /*0020*/  LDC.64 R22, c[0x0][0x388] ;  /* 0x0000e200ff167b82 */ /* 0x000e620000000a00 */
[----:B------:R-:W2:Y:S01]  /*0030*/  LDCU.64 UR4, c[0x0][0x358] ;  /* 0x00006b00ff0477ac */ /* 0x000ea20008000a00 */
[----:B------:R-:W0:Y:S01]  /*0040*/  S2R R3, SR_TID.X ;  /* 0x0000000000037919 */ /* 0x000e220000002100 */
[----:B------:R-:W3:Y:S05]  /*0050*/  S2R R5, SR_TID.Y ;  /* 0x0000000000057919 */ /* 0x000eea0000002200 */
[----:B------:R-:W4:Y:S01]  /*0060*/  LDC.64 R16, c[0x0][0x380] ;  /* 0x0000e000ff107b82 */ /* 0x000f220000000a00 */
[----:B------:R-:W5:Y:S01]  /*0070*/  S2R R37, SR_CTAID.X ;  /* 0x0000000000257919 */ /* 0x000f620000002500 */
[----:B0-----:R-:W-:-:S04]  /*0080*/  IMAD R2, R0, 0x10, R3 ;  /* 0x0000001000027824 */ /* 0x001fc800078e0203 */
[----:B---3--:R-:W-:Y:S02]  /*0090*/  IMAD R2, R2, 0xe1, R5 ;  /* 0x000000e102027824 */ /* 0x008fe400078e0205 */
[----:B-----5:R-:W-:Y:S02]  /*00a0*/  IMAD R7, R37, 0x1b, RZ ;  /* 0x0000001b25077824 */ /* 0x020fe400078e02ff */
[----:B------:R-:W-:Y:S02]  /*00b0*/  IMAD.SHL.U32 R9, R2, 0x2, RZ ;  /* 0x0000000202097824 */ /* 0x000fe400078e00ff */
[----:B-1----:R-:W-:-:S04]  /*00c0*/  IMAD.WIDE.U32 R22, R7, 0x8, R22 ;  /* 0x0000000807167825 */ /* 0x002fc800078e0016 */
[----:B----4-:R-:W-:Y:S01]  /*00d0*/  IMAD.WIDE.U32 R16, R9, 0x8, R16 ;  /* 0x0000000809107825 */ /* 0x010fe200078e0010 */
[----:B--2---:R-:W2:Y:S04]  /*00e0*/  LDG.E.64 R14, desc[UR4][R22.64+0x8] ;  /* 0x00000804160e7981 */ /* 0x004ea8000c1e1b00 */
        /* <DEDUP_REMOVED lines=82> */
[----:B------:R-:W2:Y:S04]  /*0610*/  LDG.E.64 R16, desc[UR4][R16.64+0xc7030] ;  /* 0x0c70300410107981 */ /* 0x000ea8000c1e1b00 */
        /* <DEDUP_REMOVED lines=16> */
[----:B---3--:R-:W-:-:S08]  /*0720*/  DFMA R20, R32, R20, R26 ;  /* 0x000000142014722b */ /* 0x008fd0000000001a */
[----:B------:R-:W-:Y:S02]  /*0730*/  DADD R12, R12, R20 ;  /* 0x000000000c0c7229 */ /* 0x000fe40000000014 */
[----:B--2---:R-:W-:-:S08]  /*0740*/  DFMA R14, R16, R22, R14 ;  /* 0x00000016100e722b */ /* 0x004fd0000000000e */
        /* <DEDUP_REMOVED lines=10> */
[----:B------:R-:W-:Y:S05]  /*07f0*/  CALL.REL.NOINC `($__internal_1_$__cuda_sm20_div_rn_f64_full) ;  /* 0x0000000000607944 */ /* 0x000fea0003c00000 */
[----:B------:R-:W-:Y:S02]  /*0800*/  IMAD.MOV.U32 R6, RZ, RZ, R16 ;  /* 0x000000ffff067224 */ /* 0x000fe400078e0010 */
[----:B------:R-:W-:-:S07]  /*0810*/  IMAD.MOV.U32 R7, RZ, RZ, R17 ;  /* 0x000000ffff077224 */ /* 0x000fce00078e0011 */
.L_x_12:
[----:B------:R-:W-:Y:S05]  /*0820*/  BSYNC.RECONVERGENT B0 ;  /* 0x0000000000007941 */ /* 0x000fea0003800200 */
.L_x_11:
        /* <DEDUP_REMOVED lines=21> */
        .weak           $__internal_1_$__cuda_sm20_div_rn_f64_full
        .type           $__internal_1_$__cuda_sm20_div_rn_f64_full,@function
        .size           $__internal_1_$__cuda_sm20_div_rn_f64_full,(.L_x_28 - $__internal_1_$__cuda_sm20_div_rn_f64_full)
$__internal_1_$__cuda_sm20_div_rn_f64_full:
[C---:B------:R-:W-:Y:S01]  /*0980*/  FSETP.GEU.AND P0, PT, |R35|.reuse, 1.469367938527859385e-39, PT ;  /* 0x001000002300780b */ /* 0x040fe20003f0e200 */
[--C-:B------:R-:W-:Y:S01]  /*0990*/  IMAD.MOV.U32 R8, RZ, RZ, R34.reuse ;  /* 0x000000ffff087224 */ /* 0x100fe200078e0022 */
[C---:B------:R-:W-:Y:S01]  /*09a0*/  LOP3.LUT R6, R35.reuse, 0x800fffff, RZ, 0xc0, !PT ;  /* 0x800fffff23067812 */ /* 0x040fe200078ec0ff */
[----:B------:R-:W-:Y:S01]  /*09b0*/  IMAD.MOV.U32 R9, RZ, RZ, R35 ;  /* 0x000000ffff097224 */ /* 0x000fe200078e0023 */
[----:B------:R-:W-:Y:S01]  /*09c0*/  LOP3.LUT R35, R35, 0x7ff00000, RZ, 0xc0, !PT ;  /* 0x7ff0000023237812 */ /* 0x000fe200078ec0ff */
[----:B------:R-:W-:Y:S01]  /*09d0*/  IMAD.MOV.U32 R11, RZ, RZ, R13 ;  /* 0x000000ffff0b7224 */ /* 0x000fe200078e000d */
[----:B------:R-:W-:Y:S01]  /*09e0*/  LOP3.LUT R7, R6, 0x3ff00000, RZ, 0xfc, !PT ;  /* 0x3ff0000006077812 */ /* 0x000fe200078efcff */
[----:B------:R-:W-:Y:S01]  /*09f0*/  IMAD.MOV.U32 R6, RZ, RZ, R34 ;  /* 0x000000ffff067224 */ /* 0x000fe200078e0022 */
[----:B------:R-:W-:Y:S01]  /*0a00*/  BSSY.RECONVERGENT B1, `(.L_x_13) ;  /* 0x0000053000017945 */ /* 0x000fe20003800200 */
[----:B------:R-:W-:Y:S01]  /*0a10*/  IMAD.MOV.U32 R14, RZ, RZ, 0x1 ;  /* 0x00000001ff0e7424 */ /* 0x000fe200078e00ff */
[C---:B------:R-:W-:Y:S01]  /*0a20*/  FSETP.GEU.AND P2, PT, |R11|.reuse, 1.469367938527859385e-39, PT ;  /* 0x001000000b00780b */ /* 0x040fe20003f4e200 */
[----:B------:R-:W-:Y:S01]  /*0a30*/  IMAD.MOV.U32 R10, RZ, RZ, R12 ;  /* 0x000000ffff0a7224 */ /* 0x000fe200078e000c */
[----:B------:R-:W-:Y:S01]  /*0a40*/  LOP3.LUT R4, R11, 0x7ff00000, RZ, 0xc0, !PT ;  /* 0x7ff000000b047812 */ /* 0x000fe200078ec0ff */
[----:B------:R-:W-:Y:S01]  /*0a50*/  @!P0 DMUL R6, R8, 8.98846567431157953865e+307 ;  /* 0x7fe0000008068828 */ /* 0x000fe20000000000 */
[----:B------:R-:W-:-:S02]  /*0a60*/  IMAD.MOV.U32 R16, RZ, RZ, 0x1ca00000 ;  /* 0x1ca00000ff107424 */ /* 0x000fc400078e00ff */
[C---:B------:R-:W-:Y:S01]  /*0a70*/  ISETP.GE.U32.AND P1, PT, R4.reuse, R35, PT ;  /* 0x000000230400720c */ /* 0x040fe20003f26070 */
[----:B------:R-:W-:Y:S02]  /*0a80*/  IMAD.MOV.U32 R22, RZ, RZ, R4 ;  /* 0x000000ffff167224 */ /* 0x000fe400078e0004 */
[----:B------:R-:W0:Y:S04]  /*0a90*/  MUFU.RCP64H R15, R7 ;  /* 0x00000007000f7308 */ /* 0x000e280000001800 */
[----:B------:R-:W-:Y:S02]  /*0aa0*/  @!P2 LOP3.LUT R17, R9, 0x7ff00000, RZ, 0xc0, !PT ;  /* 0x7ff000000911a812 */ /* 0x000fe400078ec0ff */
[----:B------:R-:W-:Y:S02]  /*0ab0*/  @!P0 LOP3.LUT R35, R7, 0x7ff00000, RZ, 0xc0, !PT ;  /* 0x7ff0000007238812 */ /* 0x000fe400078ec0ff */
[----:B------:R-:W-:-:S03]  /*0ac0*/  @!P2 ISETP.GE.U32.AND P3, PT, R4, R17, PT ;  /* 0x000000110400a20c */ /* 0x000fc60003f66070 */
        /* <DEDUP_REMOVED lines=41> */
[----:B------:R-:W-:-:S06]  /*0d60*/  IMAD.MOV.U32 R6, RZ, RZ, RZ ;  /* 0x000000ffff067224 */ /* 0x000fcc00078e00ff */
[----:B------:R-:W-:-:S03]  /*0d70*/  DFMA R6, R16, -R6, R14 ;  /* 0x800000061006722b */ /* 0x000fc6000000000e */
[----:B------:R-:W-:-:S03]  /*0d80*/  LOP3.LUT R9, R11, R9, RZ, 0x3c, !PT ;  /* 0x000000090b097212 */ /* 0x000fc600078e3cff */
[----:B------:R-:W-:-:S04]  /*0d90*/  IADD3 R6, PT, PT, -R4, -0x43300000, RZ ;  /* 0xbcd0000004067810 */ /* 0x000fc80007ffe1ff */
[----:B------:R-:W-:-:S04]  /*0da0*/  FSETP.NEU.AND P0, PT, |R7|, R6, PT ;  /* 0x000000060700720b */ /* 0x000fc80003f0d200 */
[----:B------:R-:W-:Y:S02]  /*0db0*/  FSEL R16, R10, R16, !P0 ;  /* 0x000000100a107208 */ /* 0x000fe40004000000 */
[----:B------:R-:W-:Y:S01]  /*0dc0*/  FSEL R17, R9, R17, !P0 ;  /* 0x0000001109117208 */ /* 0x000fe20004000000 */
[----:B------:R-:W-:Y:S06]  /*0dd0*/  BRA `(.L_x_15) ;  /* 0x0000000000547947 */ /* 0x000fec0003800000 */
.L_x_14:
        /* <DEDUP_REMOVED lines=16> */
.L_x_17:
[----:B------:R-:W-:Y:S01]  /*0ee0*/  LOP3.LUT R17, R9, 0x80000, RZ, 0xfc, !PT ;  /* 0x0008000009117812 */ /* 0x000fe200078efcff */
[----:B------:R-:W-:Y:S01]  /*0ef0*/  IMAD.MOV.U32 R16, RZ, RZ, R8 ;  /* 0x000000ffff107224 */ /* 0x000fe200078e0008 */
[----:B------:R-:W-:Y:S06]  /*0f00*/  BRA `(.L_x_15) ;  /* 0x0000000000087947 */ /* 0x000fec0003800000 */
.L_x_16:
[----:B------:R-:W-:Y:S01]  /*0f10*/  LOP3.LUT R17, R11, 0x80000, RZ, 0xfc, !PT ;  /* 0x000800000b117812 */ /* 0x000fe200078efcff */
[----:B------:R-:W-:-:S07]  /*0f20*/  IMAD.MOV.U32 R16, RZ, RZ, R10 ;  /* 0x000000ffff107224 */ /* 0x000fce00078e000a */
.L_x_15:
[----:B------:R-:W-:Y:S05]  /*0f30*/  BSYNC.RECONVERGENT B1 ;  /* 0x0000000000017941 */ /* 0x000fea0003800200 */
.L_x_13:
[----:B------:R-:W-:Y:S02]  /*0f40*/  IMAD.MOV.U32 R6, RZ, RZ, R2 ;  /* 0x000000ffff067224 */ /* 0x000fe400078e0002 */
[----:B------:R-:W-:-:S04]  /*0f50*/  IMAD.MOV.U32 R7, RZ, RZ, 0x0 ;  /* 0x00000000ff077424 */ /* 0x000fc800078e00ff */
[----:B------:R-:W-:Y:S05]  /*0f60*/  RET.REL.NODEC R6 `(_Z23executeFirstLayer_partBPdS_S_S_S_S_S_) ;  /* 0xfffffff006247950 */ /* 0x000fea0003c3ffff */
.L_x_18:
        /* <DEDUP_REMOVED lines=9> */
.L_x_28:


//--------------------- .text._Z23executeFirstLayer_partAPdS_S_S_S_S_S_ --------------------------
	.section	.text._Z23executeFirstLayer_partAPdS_S_S_S_S_S_,"ax",@progbits
	.align	128
        .global         _Z23executeFirstLayer_partAPdS_S_S_S_S_S_
        .type           _Z23executeFirstLayer_partAPdS_S_S_S_S_S_,@function
        .size           _Z23executeFirstLayer_partAPdS_S_S_S_S_S_,(.L_x_29 - _Z23executeFirstLayer_partAPdS_S_S_S_S_S_)
        .other          _Z23executeFirstLayer_partAPdS_S_S_S_S_S_,@"STO_CUDA_ENTRY STV_DEFAULT"
_Z23executeFirstLayer_partAPdS_S_S_S_S_S_:
.text._Z23executeFirstLayer_partAPdS_S_S_S_S_S_:
[----:B------:R-:W-:Y:S01]  /*0000*/  LDC R1, c[0x0][0x37c] ;  /* 0x0000df00ff017b82 */ /* 0x000fe20000000800 */
[----:B------:R-:W0:Y:S07]  /*0010*/  S2R R0, SR_CTAID.Y ;  /* 0x0000000000007919 */ /* 0x000e2e0000002600 */
[----:B------:R-:W1:Y:S01]  /*0020*/  LDC.64 R36, c[0x0][0x388] ;  /* 0x0000e200ff247b82 */ /* 0x000e620000000a00 */
[----:B------:R-:W2:Y:S01]  /*0030*/  LDCU.64 UR4, c[0x0][0x358] ;  /* 0x00006b00ff0477ac */ /* 0x000ea20008000a00 */
[----:B------:R-:W0:Y:S01]  /*0040*/  S2R R3, SR_CTAID.Z ;  /* 0x0000000000037919 */ /* 0x000e220000002700 */
[----:B------:R-:W3:Y:S05]  /*0050*/  S2R R2, SR_TID.X ;  /* 0x0000000000027919 */ /* 0x000eea0000002100 */
[----:B------:R-:W4:Y:S01]  /*0060*/  LDC.64 R34, c[0x0][0x380] ;  /* 0x0000e000ff227b82 */ /* 0x000f220000000a00 */
[----:B------:R-:W5:Y:S01]  /*0070*/  S2R R4, SR_CTAID.X ;  /* 0x0000000000047919 */ /* 0x000f620000002500 */
[----:B------:R-:W2:Y:S06]  /*0080*/  S2R R5, SR_TID.Y ;  /* 0x0000000000057919 */ /* 0x000eac0000002200 */
[----:B------:R-:W4:Y:S01]  /*0090*/  LDC.64 R32, c[0x0][0x398] ;  /* 0x0000e600ff207b82 */ /* 0x000f220000000a00 */
[----:B0-----:R-:W-:-:S04]  /*00a0*/  IMAD R7, R0, 0xe1, R3 ;  /* 0x000000e100077824 */ /* 0x001fc800078e0203 */
[----:B------:R-:W-:-:S04]  /*00b0*/  IMAD.SHL.U32 R7, R7, 0x40, RZ ;  /* 0x0000004007077824 */ /* 0x000fc800078e00ff */
[----:B---3--:R-:W-:Y:S02]  /*00c0*/  IMAD R6, R2, 0x1c2, R7 ;  /* 0x000001c202067824 */ /* 0x008fe400078e0207 */
[----:B-----5:R-:W-:Y:S02]  /*00d0*/  IMAD R7, R4, 0x1b, RZ ;  /* 0x0000001b04077824 */ /* 0x020fe400078e02ff */
        /* <DEDUP_REMOVED lines=22> */
[----:B------:R-:W4:Y:S01]  /*0240*/  LDG.E.64 R6, desc[UR4][R36.64+0x40] ;  /* 0x0000400424067981 */ /* 0x000f22000c1e1b00 */
[----:B-----5:R-:W-:-:S03]  /*0250*/  DFMA R14, R12, R14, R20 ;  /* 0x0000000e0c0e722b */ /* 0x020fc60000000014 */
[----:B------:R-:W5:Y:S04]  /*0260*/  LDG.E.64 R20, desc[UR4][R36.64+0x28] ;  /* 0x0000280424147981 */ /* 0x000f68000c1e1b00 */
[----:B------:R-:W5:Y:S01]  /*0270*/  LDG.E.64 R12, desc[UR4][R34.64+0x718] ;  /* 0x00071804220c7981 */ /* 0x000f62000c1e1b00 */
[----:B------:R-:W-:-:S03]  /*0280*/  DFMA R18, R16, R18, R10 ;  /* 0x000000121012722b */ /* 0x000fc6000000000a */
[----:B------:R-:W5:Y:S04]  /*0290*/  LDG.E.64 R10, desc[UR4][R36.64+0x50] ;  /* 0x00005004240a7981 */ /* 0x000f68000c1e1b00 */
[----:B------:R-:W5:Y:S01]  /*02a0*/  LDG.E.64 R16, desc[UR4][R34.64+0x62e10] ;  /* 0x062e100422107981 */ /* 0x000f62000c1e1b00 */
[----:B--2---:R-:W-:-:S03]  /*02b0*/  DMUL R8, R8, R22 ;  /* 0x0000001608087228 */ /* 0x004fc60000000000 */
[----:B------:R-:W2:Y:S05]  /*02c0*/  LDG.E.64 R22, desc[UR4][R34.64+0x62e18] ;  /* 0x062e180422167981 */ /* 0x000eaa000c1e1b00 */
[----:B---3--:R-:W-:Y:S01]  /*02d0*/  DFMA R8, R26, R24, R8 ;  /* 0x000000181a08722b */ /* 0x008fe20000000008 */
[----:B------:R-:W3:Y:S04]  /*02e0*/  LDG.E.64 R24, desc[UR4][R36.64+0x48] ;  /* 0x0000480424187981 */ /* 0x000ee8000c1e1b00 */
[----:B------:R-:W3:Y:S03]  /*02f0*/  LDG.E.64 R26, desc[UR4][R34.64+0x62e08] ;  /* 0x062e0804221a7981 */ /* 0x000ee6000c1e1b00 */
[----:B----4-:R-:W-:-:S02]  /*0300*/  DFMA R30, R30, R6, R8 ;  /* 0x000000061e1e722b */ /* 0x010fc40000000008 */
[----:B------:R-:W2:Y:S04]  /*0310*/  LDG.E.64 R8, desc[UR4][R36.64+0x58] ;  /* 0x0000580424087981 */ /* 0x000ea8000c1e1b00 */
[----:B------:R-:W4:Y:S01]  /*0320*/  LDG.E.64 R6, desc[UR4][R36.64+0x68] ;  /* 0x0000680424067981 */ /* 0x000f22000c1e1b00 */
[----:B-----5:R-:W-:-:S03]  /*0330*/  DFMA R20, R12, R20, R18 ;  /* 0x000000140c14722b */ /* 0x020fc60000000012 */
[----:B------:R-:W4:Y:S04]  /*0340*/  LDG.E.64 R12, desc[UR4][R34.64+0x63518] ;  /* 0x06351804220c7981 */ /* 0x000f28000c1e1b00 */
[----:B------:R-:W5:Y:S01]  /*0350*/  LDG.E.64 R18, desc[UR4][R34.64+0x63510] ;  /* 0x0635100422127981 */ /* 0x000f62000c1e1b00 */
[----:B------:R-:W-:-:S03]  /*0360*/  DMUL R10, R16, R10 ;  /* 0x0000000a100a7228 */ /* 0x000fc60000000000 */
[----:B------:R-:W5:Y:S05]  /*0370*/  LDG.E.64 R16, desc[UR4][R36.64+0x60] ;  /* 0x0000600424107981 */ /* 0x000f6a000c1e1b00 */
[----:B---3--:R-:W-:Y:S01]  /*0380*/  DFMA R24, R26, R24, R10 ;  /* 0x000000181a18722b */ /* 0x008fe2000000000a */
[----:B------:R-:W3:Y:S04]  /*0390*/  LDG.E.64 R26, desc[UR4][R36.64+0x70] ;  /* 0x00007004241a7981 */ /* 0x000ee8000c1e1b00 */
[----:B------:R-:W3:Y:S03]  /*03a0*/  LDG.E.64 R10, desc[UR4][R34.64+0x63520] ;  /* 0x06352004220a7981 */ /* 0x000ee6000c1e1b00 */
[----:B--2---:R-:W-:-:S02]  /*03b0*/  DFMA R8, R22, R8, R24 ;  /* 0x000000081608722b */ /* 0x004fc40000000018 */
[----:B------:R-:W-:Y:S01]  /*03c0*/  DADD R14, RZ, R14 ;  /* 0x00000000ff0e7229 */ /* 0x000fe2000000000e */
[----:B------:R-:W2:Y:S01]  /*03d0*/  LDG.E.64 R24, desc[UR4][R36.64+0xc0] ;  /* 0x0000c00424187981 */ /* 0x000ea2000c1e1b00 */
[----:B----4-:R-:W-:-:S03]  /*03e0*/  DMUL R22, R12, R6 ;  /* 0x000000060c167228 */ /* 0x010fc60000000000 */
[----:B------:R-:W4:Y:S04]  /*03f0*/  LDG.E.64 R12, desc[UR4][R36.64+0x80] ;  /* 0x00008004240c7981 */ /* 0x000f28000c1e1b00 */
[----:B------:R-:W4:Y:S01]  /*0400*/  LDG.E.64 R6, desc[UR4][R34.64+0x63c20] ;  /* 0x063c200422067981 */ /* 0x000f22000c1e1b00 */
[----:B-----5:R-:W-:-:S03]  /*0410*/  DFMA R18, R18, R16, R22 ;  /* 0x000000101212722b */ /* 0x020fc60000000016 */
[----:B------:R-:W5:Y:S04]  /*0420*/  LDG.E.64 R16, desc[UR4][R36.64+0x78] ;  /* 0x0000780424107981 */ /* 0x000f68000c1e1b00 */
[----:B------:R-:W5:Y:S01]  /*0430*/  LDG.E.64 R22, desc[UR4][R34.64+0x63c18] ;  /* 0x063c180422167981 */ /* 0x000f62000c1e1b00 */
[----:B---3--:R-:W-:-:S03]  /*0440*/  DFMA R26, R10, R26, R18 ;  /* 0x0000001a0a1a722b */ /* 0x008fc60000000012 */
[----:B------:R-:W3:Y:S04]  /*0450*/  LDG.E.64 R10, desc[UR4][R34.64+0x63c28] ;  /* 0x063c2804220a7981 */ /* 0x000ee8000c1e1b00 */
[----:B------:R-:W2:Y:S01]  /*0460*/  LDG.E.64 R18, desc[UR4][R34.64+0xc5c18] ;  /* 0x0c5c180422127981 */ /* 0x000ea2000c1e1b00 */
[----:B----4-:R-:W-:-:S03]  /*0470*/  DMUL R12, R6, R12 ;  /* 0x0000000c060c7228 */ /* 0x010fc60000000000 */
[----:B------:R-:W2:Y:S05]  /*0480*/  LDG.E.64 R6, desc[UR4][R36.64+0x98] ;  /* 0x0000980424067981 */ /* 0x000eaa000c1e1b00 */
[----:B-----5:R-:W-:Y:S02]  /*0490*/  DFMA R16, R22, R16, R12 ;  /* 0x000000101610722b */ /* 0x020fe4000000000c */
[----:B------:R-:W4:Y:S04]  /*04a0*/  LDG.E.64 R12, desc[UR4][R36.64+0x90] ;  /* 0x00009004240c7981 */ /* 0x000f28000c1e1b00 */
[----:B------:R-:W4:Y:S02]  /*04b0*/  LDG.E.64 R22, desc[UR4][R34.64+0xc5c10] ;  /* 0x0c5c100422167981 */ /* 0x000f24000c1e1b00 */
[----:B---3--:R-:W-:-:S02]  /*04c0*/  DFMA R28, R10, R28, R16 ;  /* 0x0000001c0a1c722b */ /* 0x008fc40000000010 */
[----:B------:R-:W3:Y:S04]  /*04d0*/  LDG.E.64 R10, desc[UR4][R36.64+0xa0] ;  /* 0x0000a004240a7981 */ /* 0x000ee8000c1e1b00 */
[----:B------:R-:W3:Y:S01]  /*04e0*/  LDG.E.64 R16, desc[UR4][R34.64+0xc5c20] ;  /* 0x0c5c200422107981 */ /* 0x000ee2000c1e1b00 */
[----:B--2---:R-:W-:-:S03]  /*04f0*/  DMUL R6, R18, R6 ;  /* 0x0000000612067228 */ /* 0x004fc60000000000 */
[----:B------:R-:W2:Y:S05]  /*0500*/  LDG.E.64 R18, desc[UR4][R36.64+0xa8] ;  /* 0x0000a80424127981 */ /* 0x000eaa000c1e1b00 */
[----:B----4-:R-:W-:Y:S02]  /*0510*/  DFMA R22, R22, R12, R6 ;  /* 0x0000000c1616722b */ /* 0x010fe40000000006 */
[----:B------:R-:W4:Y:S04]  /*0520*/  LDG.E.64 R6, desc[UR4][R36.64+0xb0] ;  /* 0x0000b00424067981 */ /* 0x000f28000c1e1b00 */
[----:B------:R-:W4:Y:S02]  /*0530*/  LDG.E.64 R12, desc[UR4][R34.64+0xc6320] ;  /* 0x0c632004220c7981 */ /* 0x000f24000c1e1b00 */
[----:B---3--:R-:W-:-:S02]  /*0540*/  DFMA R10, R16, R10, R22 ;  /* 0x0000000a100a722b */ /* 0x008fc40000000016 */
[----:B------:R-:W2:Y:S04]  /*0550*/  LDG.E.64 R22, desc[UR4][R34.64+0xc6318] ;  /* 0x0c63180422167981 */ /* 0x000ea8000c1e1b00 */
[----:B------:R-:W3:Y:S01]  /*0560*/  LDG.E.64 R16, desc[UR4][R34.64+0xc6328] ;  /* 0x0c63280422107981 */ /* 0x000ee2000c1e1b00 */
[----:B----4-:R-:W-:-:S03]  /*0570*/  DMUL R6, R12, R6 ;  /* 0x000000060c067228 */ /* 0x010fc60000000000 */
[----:B------:R-:W3:Y:S01]  /*0580*/  LDG.E.64 R12, desc[UR4][R36.64+0xb8] ;  /* 0x0000b804240c7981 */ /* 0x000ee2000c1e1b00 */
[----:B------:R-:W-:-:S03]  /*0590*/  DADD R14, R14, R20 ;  /* 0x000000000e0e7229 */ /* 0x000fc60000000014 */
[----:B------:R-:W4:Y:S05]  /*05a0*/  LDG.E.64 R20, desc[UR4][R36.64+0xc8] ;  /* 0x0000c80424147981 */ /* 0x000f2a000c1e1b00 */
[----:B------:R-:W-:Y:S02]  /*05b0*/  DADD R30, R14, R30 ;  /* 0x000000000e1e7229 */ /* 0x000fe4000000001e */
[----:B------:R-:W5:Y:S01]  /*05c0*/  LDG.E.64 R14, desc[UR4][R34.64+0xc6a30] ;  /* 0x0c6a3004220e7981 */ /* 0x000f62000c1e1b00 */
[----:B------:R-:W-:-:S06]  /*05d0*/  IMAD.WIDE.U32 R32, R4, 0x8, R32 ;  /* 0x0000000804207825 */ /* 0x000fcc00078e0020 */
[----:B------:R-:W5:Y:S01]  /*05e0*/  LDG.E.64 R32, desc[UR4][R32.64] ;  /* 0x0000000420207981 */ /* 0x000f62000c1e1b00 */
[----:B--2---:R-:W-:Y:S01]  /*05f0*/  DFMA R18, R22, R18, R6 ;  /* 0x000000121612722b */ /* 0x004fe20000000006 */
[----:B------:R-:W0:Y:S02]  /*0600*/  LDC.64 R6, c[0x0][0x3a0] ;  /* 0x0000e800ff067b82 */ /* 0x000e240000000a00 */
[----:B------:R-:W2:Y:S01]  /*0610*/  LDG.E.64 R22, desc[UR4][R34.64+0xc6a20] ;  /* 0x0c6a200422167981 */ /* 0x000ea2000c1e1b00 */
[----:B0-----:R-:W-:-:S06]  /*0620*/  IMAD.WIDE.U32 R6, R4, 0x8, R6 ;  /* 0x0000000804067825 */ /* 0x001fcc00078e0006 */
[----:B------:R-:W4:Y:S01]  /*0630*/  LDG.E.64 R6, desc[UR4][R6.64] ;  /* 0x0000000406067981 */ /* 0x000f22000c1e1b00 */
[----:B---3--:R-:W-:-:S03]  /*0640*/  DFMA R12, R16, R12, R18 ;  /* 0x0000000c100c722b */ /* 0x008fc60000000012 */
[----:B------:R-:W3:Y:S04]  /*0650*/  LDG.E.64 R18, desc[UR4][R34.64+0xc6a28] ;  /* 0x0c6a280422127981 */ /* 0x000ee8000c1e1b00 */
[----:B------:R-:W5:Y:S01]  /*0660*/  LDG.E.64 R16, desc[UR4][R36.64+0xd0] ;  /* 0x0000d00424107981 */ /* 0x000f62000c1e1b00 */
[----:B------:R-:W-:Y:S01]  /*0670*/  DADD R30, R30, R8 ;  /* 0x000000001e1e7229 */ /* 0x000fe20000000008 */
[----:B------:R-:W-:-:S07]  /*0680*/  IMAD.MOV.U32 R8, RZ, RZ, 0x1 ;  /* 0x00000001ff087424 */ /* 0x000fce00078e00ff */
[----:B------:R-:W-:-:S08]  /*0690*/  DADD R26, R30, R26 ;  /* 0x000000001e1a7229 */ /* 0x000fd0000000001a */
[----:B------:R-:W-:-:S08]  /*06a0*/  DADD R28, R26, R28 ;  /* 0x000000001a1c7229 */ /* 0x000fd0000000001c */
[----:B------:R-:W-:-:S08]  /*06b0*/  DADD R10, R28, R10 ;  /* 0x000000001c0a7229 */ /* 0x000fd0000000000a */
[----:B------:R-:W-:Y:S01]  /*06c0*/  DADD R10, R10, R12 ;  /* 0x000000000a0a7229 */ /* 0x000fe2000000000c */
[----:B------:R-:W-:Y:S01]  /*06d0*/  BSSY.RECONVERGENT B0, `(.L_x_19) ;  /* 0x0000015000007945 */ /* 0x000fe20003800200 */
[----:B----4-:R-:W0:Y:S01]  /*06e0*/  MUFU.RCP64H R9, R7 ;  /* 0x0000000700097308 */ /* 0x010e220000001800 */
[----:B---3--:R-:W-:Y:S02]  /*06f0*/  DMUL R18, R18, R20 ;  /* 0x0000001412127228 */ /* 0x008fe40000000000 */
[----:B0-----:R-:W-:-:S06]  /*0700*/  DFMA R26, -R6, R8, 1 ;  /* 0x3ff00000061a742b */ /* 0x001fcc0000000108 */
[----:B--2---:R-:W-:Y:S02]  /*0710*/  DFMA R18, R22, R24, R18 ;  /* 0x000000181612722b */ /* 0x004fe40000000012 */
[----:B------:R-:W-:-:S06]  /*0720*/  DFMA R26, R26, R26, R26 ;  /* 0x0000001a1a1a722b */ /* 0x000fcc000000001a */
[----:B-----5:R-:W-:Y:S02]  /*0730*/  DFMA R14, R14, R16, R18 ;  /* 0x000000100e0e722b */ /* 0x020fe40000000012 */
[----:B------:R-:W-:-:S06]  /*0740*/  DFMA R26, R8, R26, R8 ;  /* 0x0000001a081a722b */ /* 0x000fcc0000000008 */
[----:B------:R-:W-:Y:S02]  /*0750*/  DADD R10, R10, R14 ;  /* 0x000000000a0a7229 */ /* 0x000fe4000000000e */
[----:B------:R-:W-:-:S06]  /*0760*/  DFMA R8, -R6, R26, 1 ;  /* 0x3ff000000608742b */ /* 0x000fcc000000011a */
[----:B------:R-:W-:Y:S02]  /*0770*/  DADD R10, R10, -R32 ;  /* 0x000000000a0a7229 */ /* 0x000fe40000000820 */
[----:B------:R-:W-:-:S08]  /*0780*/  DFMA R8, R26, R8, R26 ;  /* 0x000000081a08722b */ /* 0x000fd0000000001a */
        /* <DEDUP_REMOVED lines=8> */
[----:B------:R-:W-:Y:S05]  /*0810*/  CALL.REL.NOINC `($__internal_2_$__cuda_sm20_div_rn_f64_full) ;  /* 0x00000000005c7944 */ /* 0x000fea0003c00000 */
.L_x_20:
[----:B------:R-:W-:Y:S05]  /*0820*/  BSYNC.RECONVERGENT B0 ;  /* 0x0000000000007941 */ /* 0x000fea0003800200 */
.L_x_19:
[----:B------:R-:W0:Y:S08]  /*0830*/  LDC.64 R6, c[0x0][0x3a8] ;  /* 0x0000ea00ff067b82 */ /* 0x000e300000000a00 */
[----:B------:R-:W1:Y:S01]  /*0840*/  LDC.64 R10, c[0x0][0x3b0] ;  /* 0x0000ec00ff0a7b82 */ /* 0x000e620000000a00 */
[----:B------:R-:W-:-:S07]  /*0850*/  IMAD R5, R0, 0xe40, R5 ;  /* 0x00000e4000057824 */ /* 0x000fce00078e0205 */
        /* <DEDUP_REMOVED lines=19> */
        .weak           $__internal_2_$__cuda_sm20_div_rn_f64_full
        .type           $__internal_2_$__cuda_sm20_div_rn_f64_full,@function
        .size           $__internal_2_$__cuda_sm20_div_rn_f64_full,(.L_x_29 - $__internal_2_$__cuda_sm20_div_rn_f64_full)
$__internal_2_$__cuda_sm20_div_rn_f64_full:
[C---:B------:R-:W-:Y:S01]  /*0990*/  FSETP.GEU.AND P0, PT, |R7|.reuse, 1.469367938527859385e-39, PT ;  /* 0x001000000700780b */ /* 0x040fe20003f0e200 */
[----:B------:R-:W-:Y:S01]  /*09a0*/  IMAD.MOV.U32 R16, RZ, RZ, 0x1 ;  /* 0x00000001ff107424 */ /* 0x000fe200078e00ff */
[----:B------:R-:W-:Y:S01]  /*09b0*/  LOP3.LUT R8, R7, 0x800fffff, RZ, 0xc0, !PT ;  /* 0x800fffff07087812 */ /* 0x000fe200078ec0ff */
[----:B------:R-:W-:Y:S01]  /*09c0*/  BSSY.RECONVERGENT B1, `(.L_x_21) ;  /* 0x0000054000017945 */ /* 0x000fe20003800200 */
[C---:B------:R-:W-:Y:S02]  /*09d0*/  FSETP.GEU.AND P2, PT, |R11|.reuse, 1.469367938527859385e-39, PT ;  /* 0x001000000b00780b */ /* 0x040fe40003f4e200 */
[----:B------:R-:W-:Y:S01]  /*09e0*/  LOP3.LUT R9, R8, 0x3ff00000, RZ, 0xfc, !PT ;  /* 0x3ff0000008097812 */ /* 0x000fe200078efcff */
[----:B------:R-:W-:Y:S01]  /*09f0*/  IMAD.MOV.U32 R8, RZ, RZ, R6 ;  /* 0x000000ffff087224 */ /* 0x000fe200078e0006 */
[----:B------:R-:W-:Y:S02]  /*0a00*/  LOP3.LUT R15, R11, 0x7ff00000, RZ, 0xc0, !PT ;  /* 0x7ff000000b0f7812 */ /* 0x000fe400078ec0ff */
[----:B------:R-:W-:-:S03]  /*0a10*/  LOP3.LUT R24, R7, 0x7ff00000, RZ, 0xc0, !PT ;  /* 0x7ff0000007187812 */ /* 0x000fc600078ec0ff */
[----:B------:R-:W-:Y:S01]  /*0a20*/  @!P0 DMUL R8, R6, 8.98846567431157953865e+307 ;  /* 0x7fe0000006088828 */ /* 0x000fe20000000000 */
[----:B------:R-:W-:Y:S01]  /*0a30*/  ISETP.GE.U32.AND P1, PT, R15, R24, PT ;  /* 0x000000180f00720c */ /* 0x000fe20003f26070 */
[----:B------:R-:W-:Y:S02]  /*0a40*/  IMAD.MOV.U32 R25, RZ, RZ, R15 ;  /* 0x000000ffff197224 */ /* 0x000fe400078e000f */
[----:B------:R-:W-:Y:S01]  /*0a50*/  @!P2 LOP3.LUT R18, R7, 0x7ff00000, RZ, 0xc0, !PT ;  /* 0x7ff000000712a812 */ /* 0x000fe200078ec0ff */
[----:B------:R-:W-:Y:S01]  /*0a60*/  @!P2 IMAD.MOV.U32 R20, RZ, RZ, RZ ;  /* 0x000000ffff14a224 */ /* 0x000fe200078e00ff */
[----:B------:R-:W0:Y:S02]  /*0a70*/  MUFU.RCP64H R17, R9 ;  /* 0x0000000900117308 */ /* 0x000e240000001800 */
[----:B------:R-:W-:Y:S01]  /*0a80*/  @!P2 ISETP.GE.U32.AND P3, PT, R15, R18, PT ;  /* 0x000000120f00a20c */ /* 0x000fe20003f66070 */
[----:B------:R-:W-:Y:S01]  /*0a90*/  IMAD.MOV.U32 R18, RZ, RZ, 0x1ca00000 ;  /* 0x1ca00000ff127424 */ /* 0x000fe200078e00ff */
[----:B------:R-:W-:-:S04]  /*0aa0*/  @!P0 LOP3.LUT R24, R9, 0x7ff00000, RZ, 0xc0, !PT ;  /* 0x7ff0000009188812 */ /* 0x000fc800078ec0ff */
[----:B------:R-:W-:Y:S01]  /*0ab0*/  @!P2 SEL R19, R18, 0x63400000, !P3 ;  /* 0x634000001213a807 */ /* 0x000fe20005800000 */
[----:B------:R-:W-:-:S03]  /*0ac0*/  VIADD R26, R24, 0xffffffff ;  /* 0xffffffff181a7836 */ /* 0x000fc60000000000 */
[----:B------:R-:W-:-:S04]  /*0ad0*/  @!P2 LOP3.LUT R19, R19, 0x80000000, R11, 0xf8, !PT ;  /* 0x800000001313a812 */ /* 0x000fc800078ef80b */
[----:B------:R-:W-:Y:S01]  /*0ae0*/  @!P2 LOP3.LUT R21, R19, 0x100000, RZ, 0xfc, !PT ;  /* 0x001000001315a812 */ /* 0x000fe200078efcff */
[----:B0-----:R-:W-:-:S08]  /*0af0*/  DFMA R12, R16, -R8, 1 ;  /* 0x3ff00000100c742b */ /* 0x001fd00000000808 */
[----:B------:R-:W-:-:S08]  /*0b00*/  DFMA R12, R12, R12, R12 ;  /* 0x0000000c0c0c722b */ /* 0x000fd0000000000c */
[----:B------:R-:W-:Y:S01]  /*0b10*/  DFMA R16, R16, R12, R16 ;  /* 0x0000000c1010722b */ /* 0x000fe20000000010 */
[----:B------:R-:W-:Y:S01]  /*0b20*/  SEL R13, R18, 0x63400000, !P1 ;  /* 0x63400000120d7807 */ /* 0x000fe20004800000 */
[----:B------:R-:W-:-:S03]  /*0b30*/  IMAD.MOV.U32 R12, RZ, RZ, R10 ;  /* 0x000000ffff0c7224 */ /* 0x000fc600078e000a */
[----:B------:R-:W-:-:S03]  /*0b40*/  LOP3.LUT R13, R13, 0x800fffff, R11, 0xf8, !PT ;  /* 0x800fffff0d0d7812 */ /* 0x000fc600078ef80b */
[----:B------:R-:W-:-:S03]  /*0b50*/  DFMA R22, R16, -R8, 1 ;  /* 0x3ff000001016742b */ /* 0x000fc60000000808 */
[----:B------:R-:W-:-:S05]  /*0b60*/  @!P2 DFMA R12, R12, 2, -R20 ;  /* 0x400000000c0ca82b */ /* 0x000fca0000000814 */
[----:B------:R-:W-:-:S05]  /*0b70*/  DFMA R16, R16, R22, R16 ;  /* 0x000000161010722b */ /* 0x000fca0000000010 */
[----:B------:R-:W-:-:S03]  /*0b80*/  @!P2 LOP3.LUT R25, R13, 0x7ff00000, RZ, 0xc0, !PT ;  /* 0x7ff000000d19a812 */ /* 0x000fc600078ec0ff */
[----:B------:R-:W-:Y:S02]  /*0b90*/  DMUL R20, R16, R12 ;  /* 0x0000000c10147228 */ /* 0x000fe40000000000 */
[----:B------:R-:W-:-:S05]  /*0ba0*/  VIADD R19, R25, 0xffffffff ;  /* 0xffffffff19137836 */ /* 0x000fca0000000000 */
[----:B------:R-:W-:Y:S01]  /*0bb0*/  ISETP.GT.U32.AND P0, PT, R19, 0x7feffffe, PT ;  /* 0x7feffffe1300780c */ /* 0x000fe20003f04070 */
[----:B------:R-:W-:-:S03]  /*0bc0*/  DFMA R22, R20, -R8, R12 ;  /* 0x800000081416722b */ /* 0x000fc6000000000c */
[----:B------:R-:W-:-:S05]  /*0bd0*/  ISETP.GT.U32.OR P0, PT, R26, 0x7feffffe, P0 ;  /* 0x7feffffe1a00780c */ /* 0x000fca0000704470 */
[----:B------:R-:W-:-:S08]  /*0be0*/  DFMA R16, R16, R22, R20 ;  /* 0x000000161010722b */ /* 0x000fd00000000014 */
        /* <DEDUP_REMOVED lines=28> */
.L_x_22:
        /* <DEDUP_REMOVED lines=16> */
.L_x_25:
[----:B------:R-:W-:Y:S01]  /*0eb0*/  LOP3.LUT R19, R7, 0x80000, RZ, 0xfc, !PT ;  /* 0x0008000007137812 */ /* 0x000fe200078efcff */
[----:B------:R-:W-:Y:S01]  /*0ec0*/  IMAD.MOV.U32 R18, RZ, RZ, R6 ;  /* 0x000000ffff127224 */ /* 0x000fe200078e0006 */
[----:B------:R-:W-:Y:S06]  /*0ed0*/  BRA `(.L_x_23) ;  /* 0x0000000000087947 */ /* 0x000fec0003800000 */
.L_x_24:
[----:B------:R-:W-:Y:S01]  /*0ee0*/  LOP3.LUT R19, R11, 0x80000, RZ, 0xfc, !PT ;  /* 0x000800000b137812 */ /* 0x000fe200078efcff */
[----:B------:R-:W-:-:S07]  /*0ef0*/  IMAD.MOV.U32 R18, RZ, RZ, R10 ;  /* 0x000000ffff127224 */ /* 0x000fce00078e000a */
.L_x_23:
[----:B------:R-:W-:Y:S05]  /*0f00*/  BSYNC.RECONVERGENT B1 ;  /* 0x0000000000017941 */ /* 0x000fea0003800200 */
.L_x_21:
[----:B------:R-:W-:Y:S02]  /*0f10*/  IMAD.MOV.U32 R15, RZ, RZ, 0x0 ;  /* 0x00000000ff0f7424 */ /* 0x000fe400078e00ff */
[----:B------:R-:W-:Y:S02]  /*0f20*/  IMAD.MOV.U32 R8, RZ, RZ, R18 ;  /* 0x000000ffff087224 */ /* 0x000fe400078e0012 */
[----:B------:R-:W-:Y:S01]  /*0f30*/  IMAD.MOV.U32 R9, RZ, RZ, R19 ;  /* 0x000000ffff097224 */ /* 0x000fe200078e0013 */
[----:B------:R-:W-:Y:S06]  /*0f40*/  RET.REL.NODEC R14 `(_Z23executeFirstLayer_partAPdS_S_S_S_S_S_) ;  /* 0xfffffff00e2c7950 */ /* 0x000fec0003c3ffff */
.L_x_26:
        /* <DEDUP_REMOVED lines=11> */
.L_x_29:


//--------------------- .nv.shared.reserved.0     --------------------------
	.section	.nv.shared.reserved.0,"aw",@nobits
	.weak		__nv_reservedSMEM_offset_0_alias
	.size		__nv_reservedSMEM_offset_0_alias, 0, 64
	.other		__nv_reservedSMEM_offset_0_alias,@"STO_CUDA_RESERVED_SHARED STV_DEFAULT"
__nv_reservedSMEM_offset_0_alias:
	.zero		0
	.zero		64


//--------------------- .nv.constant0._Z24executeSecondLayer_partCPdS_S_ --------------------------
	.section	.nv.constant0._Z24executeSecondLayer_partCPdS_S_,"a",@progbits
	.sectionflags	@""
	.align	4
.nv.constant0._Z24executeSecondLayer_partCPdS_S_:
	.zero		920


//--------------------- .nv.constant0._Z24executeSecondLayer_partBPdS_S_ --------------------------
	.section	.nv.constant0._Z24executeSecondLayer_partBPdS_S_,"a",@progbits
	.sectionflags	@""
	.align	4
.nv.constant0._Z24executeSecondLayer_partBPdS_S_:
	.zero		920


//--------------------- .nv.constant0._Z24executeSecondLayer_partAPdS_S_ --------------------------
	.section	.nv.constant0._Z24executeSecondLayer_partAPdS_S_,"a",@progbits
	.sectionflags	@""
	.align	4
.nv.constant0._Z24executeSecondLayer_partAPdS_S_:
	.zero		920


//--------------------- .nv.constant0._Z23executeFirstLayer_partCPdS_S_S_S_S_S_ --------------------------
	.section	.nv.constant0._Z23executeFirstLayer_partCPdS_S_S_S_S_S_,"a",@progbits
	.sectionflags	@""
	.align	4
.nv.constant0._Z23executeFirstLayer_partCPdS_S_S_S_S_S_:
	.zero		952


//--------------------- .nv.constant0._Z23executeFirstLayer_partBPdS_S_S_S_S_S_ --------------------------
	.section	.nv.constant0._Z23executeFirstLayer_partBPdS_S_S_S_S_S_,"a",@progbits
	.sectionflags	@""
	.align	4
.nv.constant0._Z23executeFirstLayer_partBPdS_S_S_S_S_S_:
	.zero		952


//--------------------- .nv.constant0._Z23executeFirstLayer_partAPdS_S_S_S_S_S_ --------------------------
	.section	.nv.constant0._Z23executeFirstLayer_partAPdS_S_S_S_S_S_,"a",@progbits
	.sectionflags	@""
	.align	4
.nv.constant0._Z23executeFirstLayer_partAPdS_S_S_S_S_S_:
	.zero		952


//--------------------- SYMBOLS --------------------------

	.type		.nv.reservedSmem.offset0,@object
	.size		.nv.reservedSmem.offset0,0x4
